def matmul_kernel(
    a_ptr,
    b_ptr,
    c_ptr,
    M,
    N,
    K,
    stride_am,
    stride_ak,
    stride_bk,
    stride_bn,
    stride_cm,
    stride_cn,
    BLOCK_M: tl.constexpr,
    BLOCK_N: tl.constexpr,
    BLOCK_K: tl.constexpr,
    GROUP_M: tl.constexpr,
):
    pid = tl.program_id(axis=0)
    num_pid_m = tl.cdiv(M, BLOCK_M)
    num_pid_n = tl.cdiv(N, BLOCK_N)
    num_pid_in_group = GROUP_M * num_pid_n
    group_id = pid // num_pid_in_group
    first_pid_m = group_id * GROUP_M
    group_size_m = min(num_pid_m - first_pid_m, GROUP_M)
    pid_m = first_pid_m + ((pid % num_pid_in_group) % group_size_m)
    pid_n = (pid % num_pid_in_group) // group_size_m

    offs_am = (pid_m * BLOCK_M + tl.arange(0, BLOCK_M)) % M
    offs_bn = (pid_n * BLOCK_N + tl.arange(0, BLOCK_N)) % N
    offs_k = tl.arange(0, BLOCK_K)
    a_ptrs = a_ptr + offs_am[:, None] * stride_am + offs_k[None, :] * stride_ak
    b_ptrs = b_ptr + offs_k[:, None] * stride_bk + offs_bn[None, :] * stride_bn

    acc = tl.zeros((BLOCK_M, BLOCK_N), dtype=tl.float32)
    for kk in range(0, tl.cdiv(K, BLOCK_K)):
        a = tl.load(a_ptrs, mask=offs_k[None, :] < K - kk * BLOCK_K, other=0.0)
        b = tl.load(b_ptrs, mask=offs_k[:, None] < K - kk * BLOCK_K, other=0.0)
        acc = tl.dot(a, b, acc)
        a_ptrs += BLOCK_K * stride_ak
        b_ptrs += BLOCK_K * stride_bk

    c = acc.to(c_ptr.dtype.element_ty)
    offs_cm = pid_m * BLOCK_M + tl.arange(0, BLOCK_M)
    offs_cn = pid_n * BLOCK_N + tl.arange(0, BLOCK_N)
    c_ptrs = c_ptr + offs_cm[:, None] * stride_cm + offs_cn[None, :] * stride_cn
    mask = (offs_cm[:, None] < M) & (offs_cn[None, :] < N)
    tl.store(c_ptrs, c, mask=mask)

# config = {"BLOCK_K": 32, "BLOCK_M": 128, "BLOCK_N": 16, "GROUP_M": 8, "arch": "sm_100", "dtype": "fp16", "num_ctas": 1, "num_stages": 2, "num_warps": 8}
# arch = sm_100


// ===== COMPILED SASS (sm_100a) =====

	.target	sm_100a

	.elftype	@"ET_EXEC"


//--------------------- .note.nv.tkinfo           --------------------------
	.section	.note.nv.tkinfo,"",@"SHT_NOTE"
	.sectionflags	@"SHF_NOTE_NV_TKINFO"
	.tkinfo
        /*0018*/ 	.word	0x00000081
        /*0030*/ 	.string	""
        /*0030*/ 	.string	"ptxas-blackwell"
        /*0030*/ 	.string	"Cuda compilation tools, release 12.9, V12.9.86"
        /*0030*/ 	.string	"Build cuda_12.9.r12.9/compiler.36037853_0"
        /*0030*/ 	.string	"-v  -suppress-debug-info  -lineinfo  -arch sm_100a "



//--------------------- .note.nv.cuver            --------------------------
	.section	.note.nv.cuver,"",@"SHT_NOTE"
	.sectionflags	@"SHF_NOTE_NV_CUVER"
        /*0018*/ 	.short	0x0001
        /*001a*/ 	.short	0x0064
        /*001c*/ 	.short	0x0001
        /*001e*/ 	.short	0x0000
        /*0020*/ 	.short	0x0001
        /*0022*/ 	.short	0x0000


//--------------------- .nv.info                  --------------------------
	.section	.nv.info,"",@"SHT_CUDA_INFO"
	.align	4


	//----- nvinfo : EIATTR_REGCOUNT
	.align		4
        /*0000*/ 	.byte	0x04, 0x2f
        /*0002*/ 	.short	(.L_4 - .L_3)
	.align		4
.L_3:
        /*0004*/ 	.word	index@(matmul_kernel)
        /*0008*/ 	.word	0x0000005e


	//----- nvinfo : EIATTR_FRAME_SIZE
	.align		4
.L_4:
        /*000c*/ 	.byte	0x04, 0x11
        /*000e*/ 	.short	(.L_6 - .L_5)
	.align		4
.L_5:
        /*0010*/ 	.word	index@($__internal_2_$__cuda_sm10x_tcgen05_guardrail_trap_unallocated_columns_being_dealloced)
        /*0014*/ 	.word	0x00000000


	//----- nvinfo : EIATTR_FRAME_SIZE
	.align		4
.L_6:
        /*0018*/ 	.byte	0x04, 0x11
        /*001a*/ 	.short	(.L_8 - .L_7)
	.align		4
.L_7:
        /*001c*/ 	.word	index@($__internal_1_$__cuda_sm10x_tcgen05_guardrail_trap_phase_invalid_during_alloc)
        /*0020*/ 	.word	0x00000000


	//----- nvinfo : EIATTR_FRAME_SIZE
	.align		4
.L_8:
        /*0024*/ 	.byte	0x04, 0x11
        /*0026*/ 	.short	(.L_10 - .L_9)
	.align		4
.L_9:
        /*0028*/ 	.word	index@($__internal_0_$__cuda_sm10x_tcgen05_guardrail_trap_col_being_dealloced_not_returned_by_alloc)
        /*002c*/ 	.word	0x00000000


	//----- nvinfo : EIATTR_FRAME_SIZE
	.align		4
.L_10:
        /*0030*/ 	.byte	0x04, 0x11
        /*0032*/ 	.short	(.L_12 - .L_11)
	.align		4
.L_11:
        /*0034*/ 	.word	index@(matmul_kernel)
        /*0038*/ 	.word	0x00000000


	//----- nvinfo : EIATTR_MIN_STACK_SIZE
	.align		4
.L_12:
        /*003c*/ 	.byte	0x04, 0x12
        /*003e*/ 	.short	(.L_14 - .L_13)
	.align		4
.L_13:
        /*0040*/ 	.word	index@(matmul_kernel)
        /*0044*/ 	.word	0x00000000
.L_14:


//--------------------- .nv.info.matmul_kernel    --------------------------
	.section	.nv.info.matmul_kernel,"",@"SHT_CUDA_INFO"
	.sectionflags	@""
	.align	4


	//----- nvinfo : EIATTR_CUDA_API_VERSION
	.align		4
        /*0000*/ 	.byte	0x04, 0x37
        /*0002*/ 	.short	(.L_16 - .L_15)
.L_15:
        /*0004*/ 	.word	0x00000081


	//----- nvinfo : EIATTR_KPARAM_INFO
	.align		4
.L_16:
        /*0008*/ 	.byte	0x04, 0x17
        /*000a*/ 	.short	(.L_18 - .L_17)
.L_17:
        /*000c*/ 	.word	0x00000000
        /*0010*/ 	.short	0x000d
        /*0012*/ 	.short	0x0048
        /*0014*/ 	.byte	0x00, 0xf4, 0x21, 0x00


	//----- nvinfo : EIATTR_KPARAM_INFO
	.align		4
.L_18:
        /*0018*/ 	.byte	0x04, 0x17
        /*001a*/ 	.short	(.L_20 - .L_19)
.L_19:
        /*001c*/ 	.word	0x00000000
        /*0020*/ 	.short	0x000c
        /*0022*/ 	.short	0x0040
        /*0024*/ 	.byte	0x00, 0xf4, 0x21, 0x00


	//----- nvinfo : EIATTR_KPARAM_INFO
	.align		4
.L_20:
        /*0028*/ 	.byte	0x04, 0x17
        /*002a*/ 	.short	(.L_22 - .L_21)
.L_21:
        /*002c*/ 	.word	0x00000000
        /*0030*/ 	.short	0x000b
        /*0032*/ 	.short	0x0038
        /*0034*/ 	.byte	0x00, 0xf0, 0x11, 0x00


	//----- nvinfo : EIATTR_KPARAM_INFO
	.align		4
.L_22:
        /*0038*/ 	.byte	0x04, 0x17
        /*003a*/ 	.short	(.L_24 - .L_23)
.L_23:
        /*003c*/ 	.word	0x00000000
        /*0040*/ 	.short	0x000a
        /*0042*/ 	.short	0x0034
        /*0044*/ 	.byte	0x00, 0xf0, 0x11, 0x00


	//----- nvinfo : EIATTR_KPARAM_INFO
	.align		4
.L_24:
        /*0048*/ 	.byte	0x04, 0x17
        /*004a*/ 	.short	(.L_26 - .L_25)
.L_25:
        /*004c*/ 	.word	0x00000000
        /*0050*/ 	.short	0x0009
        /*0052*/ 	.short	0x0030
        /*0054*/ 	.byte	0x00, 0xf0, 0x11, 0x00


	//----- nvinfo : EIATTR_KPARAM_INFO
	.align		4
.L_26:
        /*0058*/ 	.byte	0x04, 0x17
        /*005a*/ 	.short	(.L_28 - .L_27)
.L_27:
        /*005c*/ 	.word	0x00000000
        /*0060*/ 	.short	0x0008
        /*0062*/ 	.short	0x002c
        /*0064*/ 	.byte	0x00, 0xf0, 0x11, 0x00


	//----- nvinfo : EIATTR_KPARAM_INFO
	.align		4
.L_28:
        /*0068*/ 	.byte	0x04, 0x17
        /*006a*/ 	.short	(.L_30 - .L_29)
.L_29:
        /*006c*/ 	.word	0x00000000
        /*0070*/ 	.short	0x0007
        /*0072*/ 	.short	0x0028
        /*0074*/ 	.byte	0x00, 0xf0, 0x11, 0x00


	//----- nvinfo : EIATTR_KPARAM_INFO
	.align		4
.L_30:
        /*0078*/ 	.byte	0x04, 0x17
        /*007a*/ 	.short	(.L_32 - .L_31)
.L_31:
        /*007c*/ 	.word	0x00000000
        /*0080*/ 	.short	0x0006
        /*0082*/ 	.short	0x0024
        /*0084*/ 	.byte	0x00, 0xf0, 0x11, 0x00


	//----- nvinfo : EIATTR_KPARAM_INFO
	.align		4
.L_32:
        /*0088*/ 	.byte	0x04, 0x17
        /*008a*/ 	.short	(.L_34 - .L_33)
.L_33:
        /*008c*/ 	.word	0x00000000
        /*0090*/ 	.short	0x0005
        /*0092*/ 	.short	0x0020
        /*0094*/ 	.byte	0x00, 0xf0, 0x11, 0x00


	//----- nvinfo : EIATTR_KPARAM_INFO
	.align		4
.L_34:
        /*0098*/ 	.byte	0x04, 0x17
        /*009a*/ 	.short	(.L_36 - .L_35)
.L_35:
        /*009c*/ 	.word	0x00000000
        /*00a0*/ 	.short	0x0004
        /*00a2*/ 	.short	0x001c
        /*00a4*/ 	.byte	0x00, 0xf0, 0x11, 0x00


	//----- nvinfo : EIATTR_KPARAM_INFO
	.align		4
.L_36:
        /*00a8*/ 	.byte	0x04, 0x17
        /*00aa*/ 	.short	(.L_38 - .L_37)
.L_37:
        /*00ac*/ 	.word	0x00000000
        /*00b0*/ 	.short	0x0003
        /*00b2*/ 	.short	0x0018
        /*00b4*/ 	.byte	0x00, 0xf0, 0x11, 0x00


	//----- nvinfo : EIATTR_KPARAM_INFO
	.align		4
.L_38:
        /*00b8*/ 	.byte	0x04, 0x17
        /*00ba*/ 	.short	(.L_40 - .L_39)
.L_39:
        /*00bc*/ 	.word	0x00000000
        /*00c0*/ 	.short	0x0002
        /*00c2*/ 	.short	0x0010
        /*00c4*/ 	.byte	0x00, 0xf4, 0x21, 0x00


	//----- nvinfo : EIATTR_KPARAM_INFO
	.align		4
.L_40:
        /*00c8*/ 	.byte	0x04, 0x17
        /*00ca*/ 	.short	(.L_42 - .L_41)
.L_41:
        /*00cc*/ 	.word	0x00000000
        /*00d0*/ 	.short	0x0001
        /*00d2*/ 	.short	0x0008
        /*00d4*/ 	.byte	0x00, 0xf4, 0x21, 0x00


	//----- nvinfo : EIATTR_KPARAM_INFO
	.align		4
.L_42:
        /*00d8*/ 	.byte	0x04, 0x17
        /*00da*/ 	.short	(.L_44 - .L_43)
.L_43:
        /*00dc*/ 	.word	0x00000000
        /*00e0*/ 	.short	0x0000
        /*00e2*/ 	.short	0x0000
        /*00e4*/ 	.byte	0x00, 0xf4, 0x21, 0x00


	//----- nvinfo : EIATTR_AT_ENTRY_FRAGMENTS
	.align		4
.L_44:
        /*00e8*/ 	.byte	0x04, 0x4f
        /*00ea*/ 	.short	(.L_46 - .L_45)


	//   ....[0]....
.L_45:
        /*00ec*/ 	.word	0x00000004


	//----- nvinfo : EIATTR_RESERVED_SMEM_USED
	.align		4
.L_46:
        /*00f0*/ 	.byte	0x01, 0x41
	.zero		2


	//----- nvinfo : EIATTR_SPARSE_MMA_MASK
	.align		4
        /*00f4*/ 	.byte	0x03, 0x50
        /*00f6*/ 	.short	0x0000


	//----- nvinfo : EIATTR_TCGEN05_1CTA_USED
	.align		4
        /*00f8*/ 	.byte	0x01, 0x51
	.zero		2


	//----- nvinfo : EIATTR_MAXREG_COUNT
	.align		4
        /*00fc*/ 	.byte	0x03, 0x1b
        /*00fe*/ 	.short	0x00ff


	//----- nvinfo : EIATTR_NUM_BARRIERS
	.align		4
        /*0100*/ 	.byte	0x02, 0x4c
        /*0102*/ 	.byte	0x01
	.zero		1


	//----- nvinfo : EIATTR_INT_WARP_WIDE_INSTR_OFFSETS
	.align		4
        /*0104*/ 	.byte	0x04, 0x31
        /*0106*/ 	.short	(.L_48 - .L_47)


	//   ....[0]....
.L_47:
        /*0108*/ 	.word	0x00000e60


	//   ....[1]....
        /*010c*/ 	.word	0x00000e70


	//   ....[2]....
        /*0110*/ 	.word	0x00001b80


	//   ....[3]....
        /*0114*/ 	.word	0x00003080


	//   ....[4]....
        /*0118*/ 	.word	0x000030d0


	//----- nvinfo : EIATTR_COOP_GROUP_MASK_REGIDS
	.align		4
.L_48:
        /*011c*/ 	.byte	0x04, 0x29
        /*011e*/ 	.short	(.L_50 - .L_49)


	//   ....[0]....
.L_49:
        /*0120*/ 	.word	0xffffffff


	//   ....[1]....
        /*0124*/ 	.word	0xffffffff


	//   ....[2]....
        /*0128*/ 	.word	0xffffffff


	//   ....[3]....
        /*012c*/ 	.word	0xffffffff


	//----- nvinfo : EIATTR_COOP_GROUP_INSTR_OFFSETS
	.align		4
.L_50:
        /*0130*/ 	.byte	0x04, 0x28
        /*0132*/ 	.short	(.L_52 - .L_51)


	//   ....[0]....
.L_51:
        /*0134*/ 	.word	0x00000060


	//   ....[1]....
        /*0138*/ 	.word	0x00000310


	//   ....[2]....
        /*013c*/ 	.word	0x00002f20


	//   ....[3]....
        /*0140*/ 	.word	0x00003180


	//----- nvinfo : EIATTR_VRC_CTA_INIT_COUNT
	.align		4
.L_52:
        /*0144*/ 	.byte	0x02, 0x4a
        /*0146*/ 	.byte	0x80
	.zero		1


	//----- nvinfo : EIATTR_MBARRIER_INSTR_OFFSETS
	.align		4
        /*0148*/ 	.byte	0x04, 0x39
        /*014a*/ 	.short	(.L_54 - .L_53)


	//   ....[0]....
.L_53:
        /*014c*/ 	.word	0x00000fa0
        /*0150*/ 	.word	0x000000ff
        /*0154*/ 	.word	0x00000000
        /*0158*/ 	.short	0x0100
        /*015a*/ 	.byte	0x0d
	.zero		1


	//   ....[1]....
        /*015c*/ 	.word	0x00001bc0
        /*0160*/ 	.word	0x000000ff
        /*0164*/ 	.word	0x00004808
        /*0168*/ 	.short	0x0100
        /*016a*/ 	.byte	0x0b
	.zero		1


	//   ....[2]....
        /*016c*/ 	.word	0x00002170
        /*0170*/ 	.word	0x000000ff
        /*0174*/ 	.word	0x00000000
        /*0178*/ 	.short	0x010a
        /*017a*/ 	.byte	0x0d
	.zero		1


	//   ....[3]....
        /*017c*/ 	.word	0x000029a0
        /*0180*/ 	.word	0x000000ff
        /*0184*/ 	.word	0x00000000
        /*0188*/ 	.short	0x010a
        /*018a*/ 	.byte	0x0d
	.zero		1


	//   ....[4]....
        /*018c*/ 	.word	0x00002ac0
        /*0190*/ 	.word	0x000000ff
        /*0194*/ 	.word	0x00004800
        /*0198*/ 	.short	0x0108
        /*019a*/ 	.byte	0x0b
	.zero		1


	//   ....[5]....
        /*019c*/ 	.word	0x00002b10
        /*01a0*/ 	.word	0x000000ff
        /*01a4*/ 	.word	0x00004808
        /*01a8*/ 	.short	0x0108
        /*01aa*/ 	.byte	0x0b
	.zero		1


	//   ....[6]....
        /*01ac*/ 	.word	0x000031a0
        /*01b0*/ 	.word	0x000000ff
        /*01b4*/ 	.word	0x00000000
        /*01b8*/ 	.short	0x010a
        /*01ba*/ 	.byte	0x0d
	.zero		1


	//   ....[7]....
        /*01bc*/ 	.word	0x000031d0
        /*01c0*/ 	.word	0x000000ff
        /*01c4*/ 	.word	0x00000000
        /*01c8*/ 	.short	0x010a
        /*01ca*/ 	.byte	0x0d
	.zero		1


	//----- nvinfo : EIATTR_NUM_MBARRIERS
	.align		4
.L_54:
        /*01cc*/ 	.byte	0x03, 0x38
        /*01ce*/ 	.short	0x0002


	//----- nvinfo : EIATTR_EXIT_INSTR_OFFSETS
	.align		4
        /*01d0*/ 	.byte	0x04, 0x1c
        /*01d2*/ 	.short	(.L_56 - .L_55)


	//   ....[0]....
.L_55:
        /*01d4*/ 	.word	0x00003190


	//----- nvinfo : EIATTR_REQNTID
	.align		4
.L_56:
        /*01d8*/ 	.byte	0x04, 0x10
        /*01da*/ 	.short	(.L_58 - .L_57)
.L_57:
        /*01dc*/ 	.word	0x00000100
        /*01e0*/ 	.word	0x00000001
        /*01e4*/ 	.word	0x00000001


	//----- nvinfo : EIATTR_CRS_STACK_SIZE
	.align		4
.L_58:
        /*01e8*/ 	.byte	0x04, 0x1e
        /*01ea*/ 	.short	(.L_60 - .L_59)
.L_59:
        /*01ec*/ 	.word	0x00000000


	//----- nvinfo : EIATTR_CBANK_PARAM_SIZE
	.align		4
.L_60:
        /*01f0*/ 	.byte	0x03, 0x19
        /*01f2*/ 	.short	0x0050


	//----- nvinfo : EIATTR_PARAM_CBANK
	.align		4
        /*01f4*/ 	.byte	0x04, 0x0a
        /*01f6*/ 	.short	(.L_62 - .L_61)
	.align		4
.L_61:
        /*01f8*/ 	.word	index@(.nv.constant0.matmul_kernel)
        /*01fc*/ 	.short	0x0380
        /*01fe*/ 	.short	0x0050


	//----- nvinfo : EIATTR_SW_WAR
	.align		4
.L_62:
        /*0200*/ 	.byte	0x04, 0x36
        /*0202*/ 	.short	(.L_64 - .L_63)
.L_63:
        /*0204*/ 	.word	0x00000008
.L_64:


//--------------------- .nv.compat                --------------------------
	.section	.nv.compat,"",@"SHT_CUDA_COMPAT_INFO"
	.align	4
        /*0000*/ 	.byte	0x02, 0x02, 0x02, 0x00, 0x02, 0x05, 0x05, 0x00, 0x02, 0x03, 0x00, 0x00, 0x02, 0x06, 0x01, 0x00


//--------------------- .nv.callgraph             --------------------------
	.section	.nv.callgraph,"",@"SHT_CUDA_CALLGRAPH"
	.align	4
	.sectionentsize	8
	.align		4
        /*0000*/ 	.word	0x00000000
	.align		4
        /*0004*/ 	.word	0xffffffff
	.align		4
        /*0008*/ 	.word	0x00000000
	.align		4
        /*000c*/ 	.word	0xfffffffe
	.align		4
        /*0010*/ 	.word	0x00000000
	.align		4
        /*0014*/ 	.word	0xfffffffd
	.align		4
        /*0018*/ 	.word	0x00000000
	.align		4
        /*001c*/ 	.word	0xfffffffc


//--------------------- .text.matmul_kernel       --------------------------
	.section	.text.matmul_kernel,"ax",@progbits
	.align	128
        .global         matmul_kernel
        .type           matmul_kernel,@function
        .size           matmul_kernel,(.L_x_20 - matmul_kernel)
        .other          matmul_kernel,@"STO_CUDA_ENTRY STV_DEFAULT"
matmul_kernel:
.text.matmul_kernel:
[----:B------:R-:W0:Y:S01]  /*0000*/  LDC R1, c[0x0][0x37c] ;  /* 0x0000df00ff017b82 */ /* 0x000e220000000800 */
[----:B------:R-:W1:Y:S01]  /*0010*/  S2R R0, SR_TID.X ;  /* 0x0000000000007919 */ /* 0x000e620000002100 */
[----:B------:R-:W2:Y:S01]  /*0020*/  LDCU.64 UR24, c[0x0][0x358] ;  /* 0x00006b00ff1877ac */ /* 0x000ea20008000a00 */
[----:B-1----:R-:W-:-:S13]  /*0030*/  ISETP.GE.U32.AND P1, PT, R0, 0x20, PT ;  /* 0x000000200000780c */ /* 0x002fda0003f26070 */
[----:B--2---:R-:W-:Y:S05]  /*0040*/  @P1 BRA `(.L_x_0) ;  /* 0x0000000000b41947 */ /* 0x004fea0003800000 */
[----:B------:R-:W1:Y:S01]  /*0050*/  S2UR UR6, SR_CgaCtaId ;  /* 0x00000000000679c3 */ /* 0x000e620000008800 */
[----:B------:R-:W-:Y:S01]  /*0060*/  NOP ;  /* 0x0000000000007918 */ /* 0x000fe20000000000 */
[----:B------:R-:W-:Y:S02]  /*0070*/  UMOV UR4, 0x40 ;  /* 0x0000004000047882 */ /* 0x000fe40000000000 */
[----:B-1----:R-:W-:-:S09]  /*0080*/  ULEA UR4, UR6, UR4, 0x18 ;  /* 0x0000000406047291 */ /* 0x002fd2000f8ec0ff */
[----:B------:R-:W1:Y:S01]  /*0090*/  LDS.U8 R2, [UR4] ;  /* 0x00000004ff027984 */ /* 0x000e620008000000 */
[----:B------:R-:W-:Y:S02]  /*00a0*/  UMOV UR4, 0x400 ;  /* 0x0000040000047882 */ /* 0x000fe40000000000 */
[----:B------:R-:W-:Y:S01]  /*00b0*/  ULEA UR4, UR6, UR4, 0x18 ;  /* 0x0000000406047291 */ /* 0x000fe2000f8ec0ff */
[----:B-1----:R-:W-:-:S13]  /*00c0*/  ISETP.NE.AND P0, PT, R2, RZ, PT ;  /* 0x000000ff0200720c */ /* 0x002fda0003f05270 */
[----:B------:R-:W-:Y:S05]  /*00d0*/  @P0 BRA `(.L_x_1) ;  /* 0x0000000000780947 */ /* 0x000fea0003800000 */
[----:B------:R-:W-:-:S13]  /*00e0*/  ELECT P0, URZ, PT ;  /* 0x0000000000ff782f */ /* 0x000fda0003800000 */
[----:B------:R-:W-:Y:S05]  /*00f0*/  @!P0 BRA `(.L_x_2) ;  /* 0x0000000000808947 */ /* 0x000fea0003800000 */
[----:B------:R-:W-:Y:S01]  /*0100*/  UMOV UR5, 0x1 ;  /* 0x0000000100057882 */ /* 0x000fe20000000000 */
[----:B------:R-:W-:-:S04]  /*0110*/  IMAD.MOV.U32 R5, RZ, RZ, 0x1 ;  /* 0x00000001ff057424 */ /* 0x000fc800078e00ff */
[----:B------:R-:W-:Y:S04]  /*0120*/  DEPBAR.LE SB1, 0x36 ;  /* 0x00009d800000791a */ /* 0x000fe80000000000 */
[----:B------:R-:W1:Y:S02]  /*0130*/  UTCATOMSWS.FIND_AND_SET.ALIGN UP0, UR5, UR5 ;  /* 0x00000005000575e3 */ /* 0x000e640008000800 */
[----:B-1----:R-:W-:-:S04]  /*0140*/  PLOP3.LUT P0, PT, PT, PT, UP0, 0x80, 0x8 ;  /* 0x000000000008781c */ /* 0x002fc80003f0f008 */
[----:B------:R-:W-:-:S04]  /*0150*/  SEL R2, RZ, 0xffffffff, !P0 ;  /* 0xffffffffff027807 */ /* 0x000fc80004000000 */
[----:B------:R-:W-:Y:S01]  /*0160*/  ISETP.NE.AND P0, PT, R2, RZ, PT ;  /* 0x000000ff0200720c */ /* 0x000fe20003f05270 */
[----:B------:R-:W-:-:S12]  /*0170*/  IMAD.U32 R2, RZ, RZ, UR5 ;  /* 0x00000005ff027e24 */ /* 0x000fd8000f8e00ff */
[----:B------:R-:W-:Y:S05]  /*0180*/  @P0 BRA `(.L_x_3) ;  /* 0x0000000000240947 */ /* 0x000fea0003800000 */
.L_x_4:
[----:B------:R-:W-:Y:S05]  /*0190*/  NANOSLEEP 0x64 ;  /* 0x000000640000795d */ /* 0x000fea0003800000 */
[----:B------:R-:W-:-:S05]  /*01a0*/  UMOV UR5, 0x1 ;  /* 0x0000000100057882 */ /* 0x000fca0000000000 */
[----:B------:R-:W-:Y:S04]  /*01b0*/  DEPBAR.LE SB1, 0x36 ;  /* 0x00009d800000791a */ /* 0x000fe80000000000 */
[----:B------:R-:W1:Y:S02]  /*01c0*/  UTCATOMSWS.FIND_AND_SET.ALIGN UP0, UR5, UR5 ;  /* 0x00000005000575e3 */ /* 0x000e640008000800 */
[----:B-1----:R-:W-:-:S04]  /*01d0*/  PLOP3.LUT P0, PT, PT, PT, UP0, 0x80, 0x8 ;  /* 0x000000000008781c */ /* 0x002fc80003f0f008 */
[----:B------:R-:W-:-:S04]  /*01e0*/  SEL R2, RZ, 0xffffffff, !P0 ;  /* 0xffffffffff027807 */ /* 0x000fc80004000000 */
[----:B------:R-:W-:Y:S01]  /*01f0*/  ISETP.NE.AND P0, PT, R2, RZ, PT ;  /* 0x000000ff0200720c */ /* 0x000fe20003f05270 */
[----:B------:R-:W-:-:S12]  /*0200*/  IMAD.U32 R2, RZ, RZ, UR5 ;  /* 0x00000005ff027e24 */ /* 0x000fd8000f8e00ff */
[----:B------:R-:W-:Y:S05]  /*0210*/  @!P0 BRA `(.L_x_4) ;  /* 0xfffffffc00dc8947 */ /* 0x000fea000383ffff */
.L_x_3:
[C---:B------:R-:W-:Y:S01]  /*0220*/  VIADD R4, R2.reuse, 0x10 ;  /* 0x0000001002047836 */ /* 0x040fe20000000000 */
[----:B------:R-:W-:Y:S01]  /*0230*/  UMOV UR5, 0x50 ;  /* 0x0000005000057882 */ /* 0x000fe20000000000 */
[C---:B------:R-:W-:Y:S01]  /*0240*/  SHF.L.U32 R3, R5.reuse, R2, RZ ;  /* 0x0000000205037219 */ /* 0x040fe200000006ff */
[----:B------:R-:W-:Y:S01]  /*0250*/  ULEA UR5, UR6, UR5, 0x18 ;  /* 0x0000000506057291 */ /* 0x000fe2000f8ec0ff */
[----:B------:R-:W-:Y:S01]  /*0260*/  IMAD.SHL.U32 R2, R2, 0x20, RZ ;  /* 0x0000002002027824 */ /* 0x000fe200078e00ff */
[----:B------:R-:W-:-:S04]  /*0270*/  SHF.L.U32 R4, R5, R4, RZ ;  /* 0x0000000405047219 */ /* 0x000fc800000006ff */
[----:B------:R-:W-:-:S05]  /*0280*/  LOP3.LUT R3, R4, R3, RZ, 0xfc, !PT ;  /* 0x0000000304037212 */ /* 0x000fca00078efcff */
[----:B------:R1:W-:Y:S04]  /*0290*/  ATOMS.OR RZ, [UR5], R3 ;  /* 0x00000003ffff798c */ /* 0x0003e8000b000005 */
[----:B------:R1:W-:Y:S01]  /*02a0*/  STS [UR4], R2 ;  /* 0x00000002ff007988 */ /* 0x0003e20008000804 */
[----:B------:R-:W-:Y:S05]  /*02b0*/  BRA `(.L_x_2) ;  /* 0x0000000000107947 */ /* 0x000fea0003800000 */
.L_x_1:
[----:B------:R-:W-:-:S05]  /*02c0*/  IMAD.MOV.U32 R2, RZ, RZ, -0x1 ;  /* 0xffffffffff027424 */ /* 0x000fca00078e00ff */
[----:B------:R1:W-:Y:S02]  /*02d0*/  STS [UR4], R2 ;  /* 0x00000002ff007988 */ /* 0x0003e40008000804 */
[----:B-1----:R-:W-:-:S07]  /*02e0*/  MOV R2, 0x300 ;  /* 0x0000030000027802 */ /* 0x002fce0000000f00 */
[----:B0-----:R-:W-:Y:S05]  /*02f0*/  CALL.REL.NOINC `($__internal_1_$__cuda_sm10x_tcgen05_guardrail_trap_phase_invalid_during_alloc) ;  /* 0x0000002c00cc7944 */ /* 0x001fea0003c00000 */
.L_x_2:
[----:B------:R-:W-:Y:S05]  /*0300*/  WARPSYNC.ALL ;  /* 0x0000000000007948 */ /* 0x000fea0003800000 */
[----:B------:R-:W-:Y:S01]  /*0310*/  NOP ;  /* 0x0000000000007918 */ /* 0x000fe20000000000 */
.L_x_0:
[----:B------:R-:W2:Y:S01]  /*0320*/  LDC.64 R12, c[0x0][0x398] ;  /* 0x0000e600ff0c7b82 */ /* 0x000ea20000000a00 */
[----:B------:R-:W3:Y:S01]  /*0330*/  S2R R7, SR_CTAID.X ;  /* 0x0000000000077919 */ /* 0x000ee20000002500 */
[----:B------:R-:W-:Y:S01]  /*0340*/  UMOV UR11, 0x400 ;  /* 0x00000400000b7882 */ /* 0x000fe20000000000 */
[--C-:B------:R-:W-:Y:S01]  /*0350*/  SHF.R.U32.HI R18, RZ, 0x5, R0.reuse ;  /* 0x00000005ff127819 */ /* 0x100fe20000011600 */
[----:B------:R-:W-:Y:S01]  /*0360*/  UMOV UR6, 0x1 ;  /* 0x0000000100067882 */ /* 0x000fe20000000000 */
[----:B------:R-:W-:Y:S01]  /*0370*/  SHF.R.U32.HI R40, RZ, 0x7, R0 ;  /* 0x00000007ff287819 */ /* 0x000fe20000011600 */
[----:B------:R-:W4:Y:S01]  /*0380*/  LDCU.128 UR16, c[0x0][0x380] ;  /* 0x00007000ff1077ac */ /* 0x000f220008000c00 */
[----:B------:R-:W-:Y:S01]  /*0390*/  PRMT R52, RZ, 0x7610, R52 ;  /* 0x00007610ff347816 */ /* 0x000fe20000000034 */
[----:B------:R-:W5:Y:S01]  /*03a0*/  S2UR UR4, SR_CgaCtaId ;  /* 0x00000000000479c3 */ /* 0x000f620000008800 */
[----:B------:R-:W-:Y:S02]  /*03b0*/  SGXT.U32 R40, R40, 0x1 ;  /* 0x000000012828781a */ /* 0x000fe40000000000 */
[----:B------:R-:W-:-:S02]  /*03c0*/  PRMT R50, RZ, 0x7610, R50 ;  /* 0x00007610ff327816 */ /* 0x000fc40000000032 */
[C---:B------:R-:W-:Y:S02]  /*03d0*/  LOP3.LUT R69, R40.reuse, 0x8, RZ, 0xfc, !PT ;  /* 0x0000000828457812 */ /* 0x040fe400078efcff */
[C---:B------:R-:W-:Y:S01]  /*03e0*/  LOP3.LUT R71, R40.reuse, 0xa, RZ, 0xfc, !PT ;  /* 0x0000000a28477812 */ /* 0x040fe200078efcff */
[----:B------:R-:W1:Y:S01]  /*03f0*/  LDC.64 R28, c[0x0][0x3a8] ;  /* 0x0000ea00ff1c7b82 */ /* 0x000e620000000a00 */
[----:B------:R-:W-:Y:S01]  /*0400*/  LOP3.LUT R73, R40, 0x10, RZ, 0xfc, !PT ;  /* 0x0000001028497812 */ /* 0x000fe200078efcff */
[----:B-12---:R-:W-:-:S06]  /*0410*/  VIADD R2, R13, 0xf ;  /* 0x0000000f0d027836 */ /* 0x006fcc0000000000 */
[----:B------:R-:W1:Y:S01]  /*0420*/  LDC.64 R30, c[0x0][0x3a0] ;  /* 0x0000e800ff1e7b82 */ /* 0x000e620000000a00 */
[----:B------:R-:W-:Y:S01]  /*0430*/  SHF.R.S32.HI R3, RZ, 0x1f, R2 ;  /* 0x0000001fff037819 */ /* 0x000fe20000011402 */
[----:B-----5:R-:W-:-:S03]  /*0440*/  ULEA UR11, UR4, UR11, 0x18 ;  /* 0x0000000b040b7291 */ /* 0x020fc6000f8ec0ff */
[----:B------:R-:W-:Y:S02]  /*0450*/  LEA.HI R3, R3, R2, RZ, 0x4 ;  /* 0x0000000203037211 */ /* 0x000fe400078f20ff */
[----:B---3--:R-:W-:Y:S01]  /*0460*/  IABS R8, R7 ;  /* 0x0000000700087213 */ /* 0x008fe20000000000 */
[----:B------:R-:W-:Y:S01]  /*0470*/  UIADD3 UR13, UPT, UPT, UR11, 0x4800, URZ ;  /* 0x000048000b0d7890 */ /* 0x000fe2000fffe0ff */
[----:B------:R-:W-:Y:S01]  /*0480*/  SHF.R.S32.HI R3, RZ, 0x4, R3 ;  /* 0x00000004ff037819 */ /* 0x000fe20000011403 */
[----:B------:R-:W-:-:S04]  /*0490*/  IMAD R27, R40, R28, RZ ;  /* 0x0000001c281b7224 */ /* 0x000fc800078e02ff */
[----:B------:R-:W-:-:S05]  /*04a0*/  IMAD.SHL.U32 R4, R3, 0x8, RZ ;  /* 0x0000000803047824 */ /* 0x000fca00078e00ff */
[-C--:B------:R-:W-:Y:S02]  /*04b0*/  IABS R9, R4.reuse ;  /* 0x0000000400097213 */ /* 0x080fe40000000000 */
[----:B------:R-:W-:Y:S01]  /*04c0*/  IABS R10, R4 ;  /* 0x00000004000a7213 */ /* 0x000fe20000000000 */
[----:B-1----:R-:W-:Y:S01]  /*04d0*/  VIADD R48, R30, 0x1f ;  /* 0x0000001f1e307836 */ /* 0x002fe20000000000 */
[----:B------:R-:W1:Y:S08]  /*04e0*/  I2F.RP R5, R9 ;  /* 0x0000000900057306 */ /* 0x000e700000209400 */
[----:B-1----:R-:W1:Y:S02]  /*04f0*/  MUFU.RCP R5, R5 ;  /* 0x0000000500057308 */ /* 0x002e640000001000 */
[----:B-1----:R-:W-:-:S02]  /*0500*/  VIADD R2, R5, 0xffffffe ;  /* 0x0ffffffe05027836 */ /* 0x002fc40000000000 */
[----:B------:R-:W-:-:S04]  /*0510*/  IMAD.MOV R5, RZ, RZ, -R10 ;  /* 0x000000ffff057224 */ /* 0x000fc800078e0a0a */
[----:B------:R1:W2:Y:S02]  /*0520*/  F2I.FTZ.U32.TRUNC.NTZ R3, R2 ;  /* 0x0000000200037305 */ /* 0x0002a4000021f000 */
[----:B-1----:R-:W-:Y:S02]  /*0530*/  IMAD.MOV.U32 R2, RZ, RZ, RZ ;  /* 0x000000ffff027224 */ /* 0x002fe400078e00ff */
[----:B--2---:R-:W-:-:S04]  /*0540*/  IMAD.MOV R6, RZ, RZ, -R3 ;  /* 0x000000ffff067224 */ /* 0x004fc800078e0a03 */
[----:B------:R-:W-:Y:S02]  /*0550*/  IMAD R11, R6, R9, RZ ;  /* 0x00000009060b7224 */ /* 0x000fe400078e02ff */
[----:B------:R-:W-:Y:S02]  /*0560*/  IMAD.MOV.U32 R6, RZ, RZ, R8 ;  /* 0x000000ffff067224 */ /* 0x000fe400078e0008 */
[----:B------:R-:W-:Y:S01]  /*0570*/  IMAD.HI.U32 R3, R3, R11, R2 ;  /* 0x0000000b03037227 */ /* 0x000fe200078e0002 */
[----:B------:R-:W-:-:S05]  /*0580*/  IABS R11, R12 ;  /* 0x0000000c000b7213 */ /* 0x000fca0000000000 */
[----:B------:R-:W-:-:S04]  /*0590*/  IMAD.HI.U32 R3, R3, R6, RZ ;  /* 0x0000000603037227 */ /* 0x000fc800078e00ff */
[----:B------:R-:W-:Y:S01]  /*05a0*/  IMAD R2, R3, R5, R6 ;  /* 0x0000000503027224 */ /* 0x000fe200078e0206 */
[----:B------:R-:W-:Y:S04]  /*05b0*/  BAR.SYNC.DEFER_BLOCKING 0x0 ;  /* 0x0000000000007b1d */ /* 0x000fe80000010000 */
[----:B------:R-:W-:-:S13]  /*05c0*/  ISETP.GT.U32.AND P2, PT, R9, R2, PT ;  /* 0x000000020900720c */ /* 0x000fda0003f44070 */
[----:B------:R-:W-:Y:S02]  /*05d0*/  @!P2 IMAD.IADD R2, R2, 0x1, -R9 ;  /* 0x000000010202a824 */ /* 0x000fe400078e0a09 */
[----:B------:R-:W-:Y:S01]  /*05e0*/  @!P2 VIADD R3, R3, 0x1 ;  /* 0x000000010303a836 */ /* 0x000fe20000000000 */
[----:B------:R-:W-:Y:S02]  /*05f0*/  ISETP.NE.AND P2, PT, R4, RZ, PT ;  /* 0x000000ff0400720c */ /* 0x000fe40003f45270 */
[----:B------:R-:W-:Y:S02]  /*0600*/  ISETP.GE.U32.AND P0, PT, R2, R9, PT ;  /* 0x000000090200720c */ /* 0x000fe40003f06070 */
[----:B------:R-:W-:-:S04]  /*0610*/  LOP3.LUT R2, R7, R4, RZ, 0x3c, !PT ;  /* 0x0000000407027212 */ /* 0x000fc800078e3cff */
[----:B------:R-:W-:Y:S01]  /*0620*/  ISETP.GE.AND P3, PT, R2, RZ, PT ;  /* 0x000000ff0200720c */ /* 0x000fe20003f66270 */
[----:B------:R-:W-:-:S06]  /*0630*/  VIADD R2, R12, 0x7f ;  /* 0x0000007f0c027836 */ /* 0x000fcc0000000000 */
[----:B------:R-:W-:-:S04]  /*0640*/  @P0 VIADD R3, R3, 0x1 ;  /* 0x0000000103030836 */ /* 0x000fc80000000000 */
[----:B------:R-:W-:Y:S01]  /*0650*/  IMAD.MOV.U32 R5, RZ, RZ, R3 ;  /* 0x000000ffff057224 */ /* 0x000fe200078e0003 */
[----:B------:R-:W-:-:S03]  /*0660*/  SHF.R.S32.HI R3, RZ, 0x1f, R2 ;  /* 0x0000001fff037819 */ /* 0x000fc60000011402 */
[----:B------:R-:W-:Y:S01]  /*0670*/  @!P3 IMAD.MOV R5, RZ, RZ, -R5 ;  /* 0x000000ffff05b224 */ /* 0x000fe200078e0a05 */
[----:B------:R-:W-:Y:S02]  /*0680*/  @!P2 LOP3.LUT R5, RZ, R4, RZ, 0x33, !PT ;  /* 0x00000004ff05a212 */ /* 0x000fe400078e33ff */
[----:B------:R-:W-:-:S03]  /*0690*/  LEA.HI R3, R3, R2, RZ, 0x7 ;  /* 0x0000000203037211 */ /* 0x000fc600078f38ff */
[----:B------:R-:W-:Y:S02]  /*06a0*/  IMAD.SHL.U32 R10, R5, 0x8, RZ ;  /* 0x00000008050a7824 */ /* 0x000fe400078e00ff */
[----:B------:R-:W-:-:S03]  /*06b0*/  IMAD.MOV R5, RZ, RZ, -R5 ;  /* 0x000000ffff057224 */ /* 0x000fc600078e0a05 */
[----:B------:R-:W-:Y:S01]  /*06c0*/  LEA.HI.SX32 R3, R3, -R10, 0x19 ;  /* 0x8000000a03037211 */ /* 0x000fe200078fcaff */
[----:B------:R-:W-:-:S03]  /*06d0*/  IMAD R14, R4, R5, R7 ;  /* 0x00000005040e7224 */ /* 0x000fc600078e0207 */
[----:B------:R-:W-:Y:S02]  /*06e0*/  VIMNMX R15, PT, PT, R3, 0x8, PT ;  /* 0x00000008030f7848 */ /* 0x000fe40003fe0100 */
[----:B------:R-:W-:Y:S02]  /*06f0*/  IABS R7, R14 ;  /* 0x0000000e00077213 */ /* 0x000fe40000000000 */
[----:B------:R-:W-:-:S04]  /*0700*/  IABS R9, R15 ;  /* 0x0000000f00097213 */ /* 0x000fc80000000000 */
[----:B------:R-:W1:Y:S08]  /*0710*/  I2F.RP R6, R9 ;  /* 0x0000000900067306 */ /* 0x000e700000209400 */
[----:B-1----:R-:W1:Y:S02]  /*0720*/  MUFU.RCP R6, R6 ;  /* 0x0000000600067308 */ /* 0x002e640000001000 */
[----:B-1----:R-:W-:-:S06]  /*0730*/  VIADD R2, R6, 0xffffffe ;  /* 0x0ffffffe06027836 */ /* 0x002fcc0000000000 */
[----:B------:R1:W2:Y:S02]  /*0740*/  F2I.FTZ.U32.TRUNC.NTZ R3, R2 ;  /* 0x0000000200037305 */ /* 0x0002a4000021f000 */
[----:B-1----:R-:W-:Y:S02]  /*0750*/  IMAD.MOV.U32 R2, RZ, RZ, RZ ;  /* 0x000000ffff027224 */ /* 0x002fe400078e00ff */
[----:B--2---:R-:W-:-:S04]  /*0760*/  IMAD.MOV R8, RZ, RZ, -R3 ;  /* 0x000000ffff087224 */ /* 0x004fc800078e0a03 */
[----:B------:R-:W-:Y:S01]  /*0770*/  IMAD.MOV.U32 R4, RZ, RZ, R8 ;  /* 0x000000ffff047224 */ /* 0x000fe200078e0008 */
[----:B------:R-:W-:-:S03]  /*0780*/  IABS R8, R15 ;  /* 0x0000000f00087213 */ /* 0x000fc60000000000 */
[----:B------:R-:W-:Y:S02]  /*0790*/  IMAD R5, R4, R9, RZ ;  /* 0x0000000904057224 */ /* 0x000fe400078e02ff */
[----:B------:R-:W-:Y:S01]  /*07a0*/  IMAD.MOV.U32 R4, RZ, RZ, R7 ;  /* 0x000000ffff047224 */ /* 0x000fe200078e0007 */
[----:B------:R-:W-:Y:S01]  /*07b0*/  LOP3.LUT R7, R0, 0x7f, RZ, 0xc0, !PT ;  /* 0x0000007f00077812 */ /* 0x000fe200078ec0ff */
[----:B------:R-:W-:-:S04]  /*07c0*/  IMAD.HI.U32 R3, R3, R5, R2 ;  /* 0x0000000503037227 */ /* 0x000fc800078e0002 */
[----:B------:R-:W-:Y:S01]  /*07d0*/  IMAD.MOV R2, RZ, RZ, -R8 ;  /* 0x000000ffff027224 */ /* 0x000fe200078e0a08 */
[----:B------:R-:W-:Y:S01]  /*07e0*/  IABS R8, R13 ;  /* 0x0000000d00087213 */ /* 0x000fe20000000000 */
[----:B------:R-:W-:-:S03]  /*07f0*/  IMAD.HI.U32 R3, R3, R4, RZ ;  /* 0x0000000403037227 */ /* 0x000fc600078e00ff */
[----:B------:R-:W1:Y:S01]  /*0800*/  I2F.RP R5, R8 ;  /* 0x0000000800057306 */ /* 0x000e620000209400 */
[----:B------:R-:W-:-:S05]  /*0810*/  IMAD R2, R3, R2, R4 ;  /* 0x0000000203027224 */ /* 0x000fca00078e0204 */
[----:B------:R-:W-:Y:S02]  /*0820*/  ISETP.GT.U32.AND P2, PT, R9, R2, PT ;  /* 0x000000020900720c */ /* 0x000fe40003f44070 */
[----:B------:R-:W2:Y:S08]  /*0830*/  I2F.RP R4, R11 ;  /* 0x0000000b00047306 */ /* 0x000eb00000209400 */
[----:B-1----:R-:W1:Y:S03]  /*0840*/  MUFU.RCP R5, R5 ;  /* 0x0000000500057308 */ /* 0x002e660000001000 */
[----:B------:R-:W-:-:S02]  /*0850*/  @!P2 IMAD.IADD R2, R2, 0x1, -R9 ;  /* 0x000000010202a824 */ /* 0x000fc400078e0a09 */
[----:B------:R-:W-:Y:S01]  /*0860*/  @!P2 VIADD R3, R3, 0x1 ;  /* 0x000000010303a836 */ /* 0x000fe20000000000 */
[----:B------:R-:W-:Y:S02]  /*0870*/  ISETP.NE.AND P2, PT, R15, RZ, PT ;  /* 0x000000ff0f00720c */ /* 0x000fe40003f45270 */
[----:B------:R-:W-:Y:S01]  /*0880*/  ISETP.GE.U32.AND P0, PT, R2, R9, PT ;  /* 0x000000090200720c */ /* 0x000fe20003f06070 */
[----:B--2---:R-:W2:Y:S01]  /*0890*/  MUFU.RCP R4, R4 ;  /* 0x0000000400047308 */ /* 0x004ea20000001000 */
[----:B------:R-:W-:-:S04]  /*08a0*/  LOP3.LUT R2, R14, R15, RZ, 0x3c, !PT ;  /* 0x0000000f0e027212 */ /* 0x000fc800078e3cff */
[----:B------:R-:W-:Y:S01]  /*08b0*/  ISETP.GE.AND P3, PT, R2, RZ, PT ;  /* 0x000000ff0200720c */ /* 0x000fe20003f66270 */
[----:B-1----:R-:W-:-:S06]  /*08c0*/  VIADD R6, R5, 0xffffffe ;  /* 0x0ffffffe05067836 */ /* 0x002fcc0000000000 */
[----:B------:R-:W-:Y:S01]  /*08d0*/  @P0 VIADD R3, R3, 0x1 ;  /* 0x0000000103030836 */ /* 0x000fe20000000000 */
[----:B------:R-:W-:Y:S03]  /*08e0*/  F2I.FTZ.U32.TRUNC.NTZ R5, R6 ;  /* 0x0000000600057305 */ /* 0x000fe6000021f000 */
[----:B------:R-:W-:Y:S02]  /*08f0*/  IMAD.MOV.U32 R39, RZ, RZ, R3 ;  /* 0x000000ffff277224 */ /* 0x000fe400078e0003 */
[----:B--2---:R-:W-:Y:S02]  /*0900*/  VIADD R3, R4, 0xffffffe ;  /* 0x0ffffffe04037836 */ /* 0x004fe40000000000 */
[----:B------:R-:W-:Y:S01]  /*0910*/  @!P3 IMAD.MOV R39, RZ, RZ, -R39 ;  /* 0x000000ffff27b224 */ /* 0x000fe200078e0a27 */
[----:B------:R-:W-:-:S03]  /*0920*/  @!P2 LOP3.LUT R39, RZ, R15, RZ, 0x33, !PT ;  /* 0x0000000fff27a212 */ /* 0x000fc600078e33ff */
[----:B------:R-:W1:Y:S02]  /*0930*/  F2I.FTZ.U32.TRUNC.NTZ R3, R3 ;  /* 0x0000000300037305 */ /* 0x000e64000021f000 */
[----:B------:R-:W-:Y:S02]  /*0940*/  IMAD.MOV R2, RZ, RZ, -R39 ;  /* 0x000000ffff027224 */ /* 0x000fe400078e0a27 */
[----:B------:R-:W-:Y:S02]  /*0950*/  IMAD.SHL.U32 R39, R39, 0x10, RZ ;  /* 0x0000001027277824 */ /* 0x000fe400078e00ff */
[----:B------:R-:W-:-:S04]  /*0960*/  IMAD R2, R15, R2, R14 ;  /* 0x000000020f027224 */ /* 0x000fc800078e020e */
[----:B------:R-:W-:-:S04]  /*0970*/  IMAD.IADD R2, R10, 0x1, R2 ;  /* 0x000000010a027824 */ /* 0x000fc800078e0202 */
[----:B------:R-:W-:Y:S02]  /*0980*/  IMAD R38, R2, 0x80, R7 ;  /* 0x0000008002267824 */ /* 0x000fe400078e0207 */
[----:B-1----:R-:W-:Y:S02]  /*0990*/  IMAD.MOV R4, RZ, RZ, -R3 ;  /* 0x000000ffff047224 */ /* 0x002fe400078e0a03 */
[----:B------:R-:W-:Y:S01]  /*09a0*/  IMAD.MOV.U32 R2, RZ, RZ, RZ ;  /* 0x000000ffff027224 */ /* 0x000fe200078e00ff */
[----:B------:R-:W-:Y:S01]  /*09b0*/  IABS R9, R38 ;  /* 0x0000002600097213 */ /* 0x000fe20000000000 */
[----:B------:R-:W-:Y:S01]  /*09c0*/  IMAD R7, R4, R11, RZ ;  /* 0x0000000b04077224 */ /* 0x000fe200078e02ff */
[----:B------:R-:W-:-:S03]  /*09d0*/  SHF.R.U32.HI R4, RZ, 0x5, R0 ;  /* 0x00000005ff047819 */ /* 0x000fc60000011600 */
[----:B------:R-:W-:Y:S01]  /*09e0*/  IMAD.HI.U32 R2, R3, R7, R2 ;  /* 0x0000000703027227 */ /* 0x000fe200078e0002 */
[----:B------:R-:W-:-:S03]  /*09f0*/  SGXT.U32 R4, R4, 0x3 ;  /* 0x000000030404781a */ /* 0x000fc60000000000 */
[----:B------:R-:W-:Y:S01]  /*0a00*/  IMAD.MOV.U32 R7, RZ, RZ, R9 ;  /* 0x000000ffff077224 */ /* 0x000fe200078e0009 */
[----:B------:R-:W-:Y:S01]  /*0a10*/  LOP3.LUT R3, R39, R4, RZ, 0xfc, !PT ;  /* 0x0000000427037212 */ /* 0x000fe200078efcff */
[----:B------:R-:W-:Y:S02]  /*0a20*/  IMAD.MOV R9, RZ, RZ, -R5 ;  /* 0x000000ffff097224 */ /* 0x000fe400078e0a05 */
[----:B------:R-:W-:Y:S01]  /*0a30*/  IMAD.HI.U32 R2, R2, R7, RZ ;  /* 0x0000000702027227 */ /* 0x000fe200078e00ff */
[----:B------:R-:W-:Y:S02]  /*0a40*/  IABS R6, R3 ;  /* 0x0000000300067213 */ /* 0x000fe40000000000 */
[----:B------:R-:W-:Y:S01]  /*0a50*/  LOP3.LUT R10, R3, 0x8, RZ, 0xfc, !PT ;  /* 0x00000008030a7812 */ /* 0x000fe200078efcff */
[----:B------:R-:W-:Y:S02]  /*0a60*/  IMAD.MOV R2, RZ, RZ, -R2 ;  /* 0x000000ffff027224 */ /* 0x000fe400078e0a02 */
[----:B------:R-:W-:-:S02]  /*0a70*/  IMAD.MOV.U32 R4, RZ, RZ, RZ ;  /* 0x000000ffff047224 */ /* 0x000fc400078e00ff */
[----:B------:R-:W-:Y:S02]  /*0a80*/  IMAD R2, R11, R2, R7 ;  /* 0x000000020b027224 */ /* 0x000fe400078e0207 */
[----:B------:R-:W-:Y:S01]  /*0a90*/  IMAD R7, R9, R8, RZ ;  /* 0x0000000809077224 */ /* 0x000fe200078e02ff */
[----:B------:R-:W-:Y:S02]  /*0aa0*/  IABS R9, R10 ;  /* 0x0000000a00097213 */ /* 0x000fe40000000000 */
[----:B------:R-:W-:Y:S01]  /*0ab0*/  ISETP.GT.U32.AND P0, PT, R11, R2, PT ;  /* 0x000000020b00720c */ /* 0x000fe20003f04070 */
[----:B------:R-:W-:-:S04]  /*0ac0*/  IMAD.HI.U32 R4, R5, R7, R4 ;  /* 0x0000000705047227 */ /* 0x000fc800078e0004 */
[----:B------:R-:W-:-:S04]  /*0ad0*/  IMAD.MOV.U32 R7, RZ, RZ, R6 ;  /* 0x000000ffff077224 */ /* 0x000fc800078e0006 */
[----:B------:R-:W-:-:S04]  /*0ae0*/  IMAD.HI.U32 R5, R4, R7, RZ ;  /* 0x0000000704057227 */ /* 0x000fc800078e00ff */
[----:B------:R-:W-:-:S04]  /*0af0*/  IMAD.HI.U32 R4, R4, R9, RZ ;  /* 0x0000000904047227 */ /* 0x000fc800078e00ff */
[----:B------:R-:W-:Y:S02]  /*0b00*/  IMAD.MOV R5, RZ, RZ, -R5 ;  /* 0x000000ffff057224 */ /* 0x000fe400078e0a05 */
[----:B------:R-:W-:Y:S02]  /*0b10*/  IMAD.MOV R6, RZ, RZ, -R4 ;  /* 0x000000ffff067224 */ /* 0x000fe400078e0a04 */
[C---:B------:R-:W-:Y:S02]  /*0b20*/  IMAD R4, R8.reuse, R5, R7 ;  /* 0x0000000508047224 */ /* 0x040fe400078e0207 */
[----:B------:R-:W1:Y:S01]  /*0b30*/  LDS R7, [UR11] ;  /* 0x0000000bff077984 */ /* 0x000e620008000800 */
[C---:B------:R-:W-:Y:S01]  /*0b40*/  IMAD R5, R8.reuse, R6, R9 ;  /* 0x0000000608057224 */ /* 0x040fe200078e0209 */
[----:B------:R-:W-:Y:S01]  /*0b50*/  BAR.SYNC.DEFER_BLOCKING 0x0 ;  /* 0x0000000000007b1d */ /* 0x000fe20000010000 */
[----:B------:R-:W-:Y:S01]  /*0b60*/  ISETP.GT.U32.AND P3, PT, R8, R4, PT ;  /* 0x000000040800720c */ /* 0x000fe20003f64070 */
[----:B------:R-:W-:-:S02]  /*0b70*/  @!P0 IMAD.IADD R2, R2, 0x1, -R11 ;  /* 0x0000000102028824 */ /* 0x000fc400078e0a0b */
[----:B------:R-:W-:Y:S01]  /*0b80*/  ISETP.GT.U32.AND P4, PT, R8, R5, PT ;  /* 0x000000050800720c */ /* 0x000fe20003f84070 */
[C---:B------:R-:W-:Y:S01]  /*0b90*/  IMAD.SHL.U32 R6, R18.reuse, 0x2, RZ ;  /* 0x0000000212067824 */ /* 0x040fe200078e00ff */
[----:B------:R-:W-:Y:S01]  /*0ba0*/  ISETP.GE.AND P0, PT, R3, RZ, PT ;  /* 0x000000ff0300720c */ /* 0x000fe20003f06270 */
[----:B------:R-:W-:Y:S01]  /*0bb0*/  IMAD.SHL.U32 R3, R18, 0x200000, RZ ;  /* 0x0020000012037824 */ /* 0x000fe200078e00ff */
[----:B------:R-:W-:Y:S02]  /*0bc0*/  ISETP.GT.U32.AND P2, PT, R11, R2, PT ;  /* 0x000000020b00720c */ /* 0x000fe40003f44070 */
[----:B------:R-:W-:Y:S02]  /*0bd0*/  LOP3.LUT R6, R6, 0x8, RZ, 0xc0, !PT ;  /* 0x0000000806067812 */ /* 0x000fe400078ec0ff */
[----:B------:R-:W-:Y:S02]  /*0be0*/  LOP3.LUT R3, R3, 0x600000, RZ, 0xc0, !PT ;  /* 0x0060000003037812 */ /* 0x000fe400078ec0ff */
[----:B------:R-:W-:Y:S01]  /*0bf0*/  R2UR UR12, R6 ;  /* 0x00000000060c72ca */ /* 0x000fe200000e0000 */
[--C-:B------:R-:W-:Y:S01]  /*0c00*/  @!P3 IMAD.IADD R4, R4, 0x1, -R8.reuse ;  /* 0x000000010404b824 */ /* 0x100fe200078e0a08 */
[----:B------:R-:W-:Y:S01]  /*0c10*/  ISETP.NE.AND P3, PT, R12, RZ, PT ;  /* 0x000000ff0c00720c */ /* 0x000fe20003f65270 */
[----:B------:R-:W-:Y:S01]  /*0c20*/  @!P4 IMAD.IADD R5, R5, 0x1, -R8 ;  /* 0x000000010505c824 */ /* 0x000fe200078e0a08 */
[----:B------:R-:W-:-:S02]  /*0c30*/  ISETP.GE.AND P4, PT, R38, RZ, PT ;  /* 0x000000ff2600720c */ /* 0x000fc40003f86270 */
[----:B------:R-:W-:Y:S01]  /*0c40*/  ISETP.GT.U32.AND P5, PT, R8, R4, PT ;  /* 0x000000040800720c */ /* 0x000fe20003fa4070 */
[----:B------:R-:W-:Y:S01]  /*0c50*/  @!P2 IMAD.IADD R2, R2, 0x1, -R11 ;  /* 0x000000010202a824 */ /* 0x000fe200078e0a0b */
[----:B------:R-:W-:Y:S02]  /*0c60*/  ISETP.GT.U32.AND P6, PT, R8, R5, PT ;  /* 0x000000050800720c */ /* 0x000fe40003fc4070 */
[----:B------:R-:W-:Y:S02]  /*0c70*/  ISETP.GE.AND P2, PT, R10, RZ, PT ;  /* 0x000000ff0a00720c */ /* 0x000fe40003f46270 */
[----:B------:R-:W-:Y:S02]  /*0c80*/  R2UR UR5, R3 ;  /* 0x00000000030572ca */ /* 0x000fe400000e0000 */
[----:B------:R-:W-:-:S03]  /*0c90*/  LOP3.LUT R3, RZ, R13, RZ, 0x33, !PT ;  /* 0x0000000dff037212 */ /* 0x000fc600078e33ff */
[----:B------:R-:W-:Y:S01]  /*0ca0*/  @!P4 IMAD.MOV R2, RZ, RZ, -R2 ;  /* 0x000000ffff02c224 */ /* 0x000fe200078e0a02 */
[----:B------:R-:W-:Y:S01]  /*0cb0*/  @!P3 LOP3.LUT R2, RZ, R12, RZ, 0x33, !PT ;  /* 0x0000000cff02b212 */ /* 0x000fe200078e33ff */
[--C-:B------:R-:W-:Y:S01]  /*0cc0*/  @!P5 IMAD.IADD R4, R4, 0x1, -R8.reuse ;  /* 0x000000010404d824 */ /* 0x100fe200078e0a08 */
[----:B------:R-:W-:Y:S01]  /*0cd0*/  ISETP.NE.AND P3, PT, R13, RZ, PT ;  /* 0x000000ff0d00720c */ /* 0x000fe20003f65270 */
[----:B------:R-:W-:Y:S01]  /*0ce0*/  @!P6 IMAD.IADD R5, R5, 0x1, -R8 ;  /* 0x000000010505e824 */ /* 0x000fe200078e0a08 */
[----:B-1----:R-:W-:Y:S01]  /*0cf0*/  R2UR UR10, R7 ;  /* 0x00000000070a72ca */ /* 0x002fe200000e0000 */
[----:B------:R-:W-:Y:S02]  /*0d00*/  IMAD R84, R2, R31, RZ ;  /* 0x0000001f02547224 */ /* 0x000fe400078e02ff */
[----:B------:R-:W-:Y:S02]  /*0d10*/  IMAD R31, R28, 0x2, R27 ;  /* 0x000000021c1f7824 */ /* 0x000fe400078e021b */
[----:B------:R-:W-:Y:S01]  /*0d20*/  @!P0 IMAD.MOV R4, RZ, RZ, -R4 ;  /* 0x000000ffff048224 */ /* 0x000fe200078e0a04 */
[----:B------:R-:W-:Y:S01]  /*0d30*/  ISETP.GT.AND P0, PT, R48, 0x1f, PT ;  /* 0x0000001f3000780c */ /* 0x000fe20003f04270 */
[----:B------:R-:W-:-:S02]  /*0d40*/  IMAD R33, R28, 0x2, R31 ;  /* 0x000000021c217824 */ /* 0x000fc400078e021f */
[----:B------:R-:W-:Y:S01]  /*0d50*/  @!P2 IMAD.MOV R5, RZ, RZ, -R5 ;  /* 0x000000ffff05a224 */ /* 0x000fe200078e0a05 */
[C---:B------:R-:W-:Y:S01]  /*0d60*/  SEL R20, R3.reuse, R4, !P3 ;  /* 0x0000000403147207 */ /* 0x040fe20005800000 */
[----:B------:R-:W-:Y:S01]  /*0d70*/  IMAD R37, R28, 0x2, R33 ;  /* 0x000000021c257824 */ /* 0x000fe200078e0221 */
[----:B------:R-:W-:Y:S01]  /*0d80*/  LOP3.LUT P2, RZ, R0, 0xff, RZ, 0xc0, !PT ;  /* 0x000000ff00ff7812 */ /* 0x000fe2000784c0ff */
[----:B------:R-:W-:Y:S01]  /*0d90*/  UIADD3 UR12, UPT, UPT, UR12, UR5, UR10 ;  /* 0x000000050c0c7290 */ /* 0x000fe2000fffe00a */
[----:B------:R-:W-:Y:S01]  /*0da0*/  SEL R76, R3, R5, !P3 ;  /* 0x00000005034c7207 */ /* 0x000fe20005800000 */
[----:B------:R-:W-:Y:S01]  /*0db0*/  IMAD R35, R28, 0x2, R37 ;  /* 0x000000021c237824 */ /* 0x000fe200078e0225 */
[----:B------:R-:W-:Y:S01]  /*0dc0*/  ISETP.LT.AND P3, PT, R69, R30, P0 ;  /* 0x0000001e4500720c */ /* 0x000fe20000761270 */
[----:B----4-:R-:W-:-:S12]  /*0dd0*/  @P1 BRA `(.L_x_5) ;  /* 0x0000000000181947 */ /* 0x010fd80003800000 */
[----:B------:R-:W-:Y:S01]  /*0de0*/  ELECT P4, URZ, PT ;  /* 0x0000000000ff782f */ /* 0x000fe20003880000 */
[----:B------:R-:W-:Y:S01]  /*0df0*/  IMAD.MOV.U32 R2, RZ, RZ, 0x1 ;  /* 0x00000001ff027424 */ /* 0x000fe200078e00ff */
[----:B------:R-:W-:Y:S01]  /*0e00*/  UMOV UR5, 0x40 ;  /* 0x0000004000057882 */ /* 0x000fe20000000000 */
[----:B------:R-:W-:Y:S01]  /*0e10*/  UVIRTCOUNT.DEALLOC.SMPOOL 0x80 ;  /* 0x000000800000784c */ /* 0x000fe20000000000 */
[----:B------:R-:W-:-:S09]  /*0e20*/  ULEA UR5, UR4, UR5, 0x18 ;  /* 0x0000000504057291 */ /* 0x000fd2000f8ec0ff */
[----:B------:R1:W-:Y:S03]  /*0e30*/  @P4 STS.U8 [UR5], R2 ;  /* 0x00000002ff004988 */ /* 0x0003e60008000005 */
.L_x_5:
[----:B------:R-:W-:Y:S01]  /*0e40*/  STTM.x8 tmem[UR12], RZ ;  /* 0x000000ff000079ed */ /* 0x000fe200081c000c */
[----:B------:R-:W2:Y:S02]  /*0e50*/  FENCE.VIEW.ASYNC.T ;  /* 0x00000000000073c6 */ /* 0x000ea40000000200 */
[----:B--2---:R-:W-:Y:S01]  /*0e60*/  VOTEU.ALL UP0, P2 ;  /* 0x0000000000ff7886 */ /* 0x004fe20001000000 */
[----:B------:R-:W-:Y:S01]  /*0e70*/  VOTEU.ALL UP1, P2 ;  /* 0x0000000000ff7886 */ /* 0x000fe20001020000 */
[----:B------:R-:W-:Y:S01]  /*0e80*/  IMAD R25, R28, 0x2, R35 ;  /* 0x000000021c197824 */ /* 0x000fe200078e0223 */
[----:B------:R-:W-:Y:S01]  /*0e90*/  ISETP.LT.AND P5, PT, R71, R30, P0 ;  /* 0x0000001e4700720c */ /* 0x000fe200007a1270 */
[----:B------:R-:W-:Y:S01]  /*0ea0*/  IMAD.SHL.U32 R16, R84, 0x2, RZ ;  /* 0x0000000254107824 */ /* 0x000fe200078e00ff */
[----:B------:R-:W-:-:S04]  /*0eb0*/  @!UP0 UIADD3 UR4, UPT, UPT, -UR6, 0x100000, URZ ;  /* 0x0010000006048890 */ /* 0x000fc8000fffe1ff */
[----:B------:R-:W-:Y:S02]  /*0ec0*/  @!UP0 USHF.L.U32 UR5, UR4, 0xb, URZ ;  /* 0x0000000b04058899 */ /* 0x000fe400080006ff */
[----:B------:R-:W-:Y:S01]  /*0ed0*/  @!UP0 USHF.L.U32 UR4, UR4, 0x1, URZ ;  /* 0x0000000104048899 */ /* 0x000fe200080006ff */
[----:B------:R-:W-:Y:S01]  /*0ee0*/  BAR.SYNC.DEFER_BLOCKING 0x0 ;  /* 0x0000000000007b1d */ /* 0x000fe20000010000 */
[----:B------:R-:W-:Y:S01]  /*0ef0*/  IMAD R21, R28, 0x2, R25 ;  /* 0x000000021c157824 */ /* 0x000fe200078e0219 */
[----:B------:R-:W-:Y:S02]  /*0f00*/  ISETP.LT.AND P4, PT, R73, R30, P0 ;  /* 0x0000001e4900720c */ /* 0x000fe40000781270 */
[----:B-1----:R-:W-:Y:S01]  /*0f10*/  IADD3 R2, P6, PT, R16, UR16, RZ ;  /* 0x0000001010027c10 */ /* 0x002fe2000ffde0ff */
[----:B------:R-:W-:-:S03]  /*0f20*/  IMAD R19, R28, 0x2, R21 ;  /* 0x000000021c137824 */ /* 0x000fc600078e0215 */
[----:B------:R-:W-:Y:S01]  /*0f30*/  LEA.HI.X.SX32 R6, R84, UR17, 0x1, P6 ;  /* 0x0000001154067c11 */ /* 0x000fe2000b0f0eff */
[----:B------:R-:W-:Y:S01]  /*0f40*/  IMAD R17, R28, 0x2, R19 ;  /* 0x000000021c117824 */ /* 0x000fe200078e0213 */
[----:B------:R-:W-:-:S03]  /*0f50*/  LEA R8, P6, R35, R2, 0x1 ;  /* 0x0000000223087211 */ /* 0x000fc600078c08ff */
[C---:B------:R-:W-:Y:S01]  /*0f60*/  IMAD R3, R28.reuse, 0x2, R17 ;  /* 0x000000021c037824 */ /* 0x040fe200078e0211 */
[----:B------:R-:W-:Y:S02]  /*0f70*/  LEA.HI.X.SX32 R9, R35, R6, 0x1, P6 ;  /* 0x0000000623097211 */ /* 0x000fe400030f0eff */
[----:B------:R-:W-:Y:S01]  /*0f80*/  LEA R10, P6, R25, R2, 0x1 ;  /* 0x00000002190a7211 */ /* 0x000fe200078c08ff */
[----:B------:R-:W1:Y:S02]  /*0f90*/  FENCE.VIEW.ASYNC.S ;  /* 0x00000000000073c6 */ /* 0x000e640000000000 */
[----:B-1----:R1:W2:Y:S02]  /*0fa0*/  @!UP1 SYNCS.EXCH.64 URZ, [UR13], UR4 ;  /* 0x000000040dff95b2 */ /* 0x0022a40008000100 */
[----:B--2---:R-:W-:Y:S01]  /*0fb0*/  BAR.SYNC.DEFER_BLOCKING 0x0 ;  /* 0x0000000000007b1d */ /* 0x004fe20000010000 */
[----:B------:R-:W-:Y:S01]  /*0fc0*/  IMAD R7, R28, 0x2, R3 ;  /* 0x000000021c077824 */ /* 0x000fe200078e0203 */
[----:B------:R-:W-:-:S02]  /*0fd0*/  LOP3.LUT R67, R40, 0x18, RZ, 0xfc, !PT ;  /* 0x0000001828437812 */ /* 0x000fc400078efcff */
[----:B------:R-:W-:Y:S01]  /*0fe0*/  PRMT R54, RZ, 0x7610, R54 ;  /* 0x00007610ff367816 */ /* 0x000fe20000000036 */
[----:B------:R-:W-:Y:S01]  /*0ff0*/  IMAD R5, R28, 0x2, R7 ;  /* 0x000000021c057824 */ /* 0x000fe200078e0207 */
[----:B------:R-:W-:Y:S02]  /*1000*/  LEA.HI.X.SX32 R11, R25, R6, 0x1, P6 ;  /* 0x00000006190b7211 */ /* 0x000fe400030f0eff */
[----:B------:R-:W-:Y:S01]  /*1010*/  LOP3.LUT R65, R40, 0x1a, RZ, 0xfc, !PT ;  /* 0x0000001a28417812 */ /* 0x000fe200078efcff */
[----:B------:R-:W-:Y:S01]  /*1020*/  IMAD R15, R28, 0x2, R5 ;  /* 0x000000021c0f7824 */ /* 0x000fe200078e0205 */
[----:B------:R-:W-:Y:S01]  /*1030*/  LOP3.LUT R63, R40, 0x12, RZ, 0xfc, !PT ;  /* 0x00000012283f7812 */ /* 0x000fe200078efcff */
[----:B-1----:R-:W1:Y:S02]  /*1040*/  LDCU UR4, c[0x0][0x3b0] ;  /* 0x00007600ff0477ac */ /* 0x002e640008000800 */
[----:B------:R-:W-:Y:S01]  /*1050*/  IMAD R41, R28, 0x2, R15 ;  /* 0x000000021c297824 */ /* 0x000fe200078e020f */
[----:B------:R-:W2:Y:S01]  /*1060*/  @P3 LDG.E.U16 R52, desc[UR24][R8.64] ;  /* 0x0000001808343981 */ /* 0x000ea2000c1e1500 */
[----:B------:R-:W-:-:S03]  /*1070*/  LEA R12, P3, R17, R2, 0x1 ;  /* 0x00000002110c7211 */ /* 0x000fc600078608ff */
[----:B------:R3:W4:Y:S01]  /*1080*/  @P5 LDG.E.U16 R50, desc[UR24][R10.64] ;  /* 0x000000180a325981 */ /* 0x000722000c1e1500 */
[----:B------:R-:W-:Y:S02]  /*1090*/  LEA.HI.X.SX32 R13, R17, R6, 0x1, P3 ;  /* 0x00000006110d7211 */ /* 0x000fe400018f0eff */
[-C--:B------:R-:W-:Y:S02]  /*10a0*/  ISETP.LT.AND P3, PT, R67, R30.reuse, P0 ;  /* 0x0000001e4300720c */ /* 0x080fe40000761270 */
[----:B------:R-:W-:Y:S01]  /*10b0*/  ISETP.LT.AND P5, PT, R65, R30, P0 ;  /* 0x0000001e4100720c */ /* 0x000fe200007a1270 */
[----:B------:R5:W4:Y:S01]  /*10c0*/  @P4 LDG.E.U16 R54, desc[UR24][R12.64] ;  /* 0x000000180c364981 */ /* 0x000b22000c1e1500 */
[-C--:B------:R-:W-:Y:S02]  /*10d0*/  LEA R14, P4, R15, R2.reuse, 0x1 ;  /* 0x000000020f0e7211 */ /* 0x080fe400078808ff */
[----:B------:R-:W-:Y:S02]  /*10e0*/  PRMT R58, RZ, 0x7610, R58 ;  /* 0x00007610ff3a7816 */ /* 0x000fe4000000003a */
[----:B------:R-:W-:-:S02]  /*10f0*/  LEA R22, P6, R41, R2, 0x1 ;  /* 0x0000000229167211 */ /* 0x000fc400078c08ff */
[----:B------:R-:W-:Y:S02]  /*1100*/  LEA.HI.X.SX32 R15, R15, R6, 0x1, P4 ;  /* 0x000000060f0f7211 */ /* 0x000fe400020f0eff */
[----:B------:R-:W-:Y:S02]  /*1110*/  LOP3.LUT R61, R40, 0xc, RZ, 0xfc, !PT ;  /* 0x0000000c283d7812 */ /* 0x000fe400078efcff */
[----:B------:R-:W-:Y:S01]  /*1120*/  ISETP.LT.AND P4, PT, R63, R30, P0 ;  /* 0x0000001e3f00720c */ /* 0x000fe20000781270 */
[----:B------:R-:W4:Y:S01]  /*1130*/  @P3 LDG.E.U16 R58, desc[UR24][R14.64] ;  /* 0x000000180e3a3981 */ /* 0x000f22000c1e1500 */
[----:B------:R-:W-:Y:S02]  /*1140*/  PRMT R56, RZ, 0x7610, R56 ;  /* 0x00007610ff387816 */ /* 0x000fe40000000038 */
[----:B------:R-:W-:Y:S02]  /*1150*/  LEA.HI.X.SX32 R23, R41, R6, 0x1, P6 ;  /* 0x0000000629177211 */ /* 0x000fe400030f0eff */
[----:B------:R-:W-:-:S02]  /*1160*/  ISETP.LT.AND P3, PT, R61, R30, P0 ;  /* 0x0000001e3d00720c */ /* 0x000fc40000761270 */
[-C--:B---3--:R-:W-:Y:S01]  /*1170*/  LEA R10, P6, R3, R2.reuse, 0x1 ;  /* 0x00000002030a7211 */ /* 0x088fe200078c08ff */
[----:B------:R-:W3:Y:S01]  /*1180*/  @P5 LDG.E.U16 R56, desc[UR24][R22.64] ;  /* 0x0000001816385981 */ /* 0x000ee2000c1e1500 */
[----:B------:R-:W-:Y:S02]  /*1190*/  PRMT R62, RZ, 0x7610, R62 ;  /* 0x00007610ff3e7816 */ /* 0x000fe4000000003e */
[----:B------:R-:W-:Y:S02]  /*11a0*/  LEA R8, P5, R21, R2, 0x1 ;  /* 0x0000000215087211 */ /* 0x000fe400078a08ff */
[-C--:B------:R-:W-:Y:S02]  /*11b0*/  LEA.HI.X.SX32 R11, R3, R6.reuse, 0x1, P6 ;  /* 0x00000006030b7211 */ /* 0x080fe400030f0eff */
[----:B------:R-:W-:Y:S02]  /*11c0*/  LOP3.LUT R59, R40, 0x14, RZ, 0xfc, !PT ;  /* 0x00000014283b7812 */ /* 0x000fe400078efcff */
[----:B------:R-:W-:Y:S01]  /*11d0*/  PRMT R60, RZ, 0x7610, R60 ;  /* 0x00007610ff3c7816 */ /* 0x000fe2000000003c */
[----:B------:R0:W3:Y:S01]  /*11e0*/  @P4 LDG.E.U16 R62, desc[UR24][R10.64] ;  /* 0x000000180a3e4981 */ /* 0x0000e2000c1e1500 */
[----:B------:R-:W-:-:S02]  /*11f0*/  LEA.HI.X.SX32 R9, R21, R6, 0x1, P5 ;  /* 0x0000000615097211 */ /* 0x000fc400028f0eff */
[----:B------:R-:W-:Y:S02]  /*1200*/  ISETP.LT.AND P4, PT, R59, R30, P0 ;  /* 0x0000001e3b00720c */ /* 0x000fe40000781270 */
[----:B------:R-:W-:Y:S01]  /*1210*/  LOP3.LUT R57, R40, 0x1c, RZ, 0xfc, !PT ;  /* 0x0000001c28397812 */ /* 0x000fe200078efcff */
[----:B------:R0:W3:Y:S01]  /*1220*/  @P3 LDG.E.U16 R60, desc[UR24][R8.64] ;  /* 0x00000018083c3981 */ /* 0x0000e2000c1e1500 */
[----:B-----5:R-:W-:Y:S01]  /*1230*/  LEA R12, P3, R7, R2, 0x1 ;  /* 0x00000002070c7211 */ /* 0x020fe200078608ff */
[----:B------:R-:W-:Y:S01]  /*1240*/  IMAD R41, R28, 0x2, R41 ;  /* 0x000000021c297824 */ /* 0x000fe200078e0229 */
[----:B------:R-:W-:Y:S02]  /*1250*/  ISETP.LT.AND P5, PT, R57, R30, P0 ;  /* 0x0000001e3900720c */ /* 0x000fe400007a1270 */
[----:B------:R-:W-:Y:S02]  /*1260*/  LOP3.LUT R46, R0, 0x1f, RZ, 0xc0, !PT ;  /* 0x0000001f002e7812 */ /* 0x000fe400078ec0ff */
[----:B------:R-:W-:-:S02]  /*1270*/  LOP3.LUT R55, R40, 0xe, RZ, 0xfc, !PT ;  /* 0x0000000e28377812 */ /* 0x000fc400078efcff */
[----:B------:R-:W-:Y:S02]  /*1280*/  PRMT R64, RZ, 0x7610, R64 ;  /* 0x00007610ff407816 */ /* 0x000fe40000000040 */
[----:B------:R-:W-:Y:S01]  /*1290*/  LEA.HI.X.SX32 R13, R7, R6, 0x1, P3 ;  /* 0x00000006070d7211 */ /* 0x000fe200018f0eff */
[----:B------:R-:W-:Y:S01]  /*12a0*/  IMAD R4, R46, R29, RZ ;  /* 0x0000001d2e047224 */ /* 0x000fe200078e02ff */
[----:B0-----:R-:W-:Y:S02]  /*12b0*/  LEA R10, P6, R41, R2, 0x1 ;  /* 0x00000002290a7211 */ /* 0x001fe400078c08ff */
[----:B------:R-:W-:Y:S01]  /*12c0*/  ISETP.LT.AND P3, PT, R55, R30, P0 ;  /* 0x0000001e3700720c */ /* 0x000fe20000761270 */
[----:B------:R0:W5:Y:S01]  /*12d0*/  @P4 LDG.E.U16 R64, desc[UR24][R12.64] ;  /* 0x000000180c404981 */ /* 0x000162000c1e1500 */
[----:B------:R-:W-:Y:S01]  /*12e0*/  PRMT R68, RZ, 0x7610, R68 ;  /* 0x00007610ff447816 */ /* 0x000fe20000000044 */
[----:B------:R-:W-:Y:S01]  /*12f0*/  IMAD.SHL.U32 R22, R4, 0x2, RZ ;  /* 0x0000000204167824 */ /* 0x000fe200078e00ff */
[----:B------:R-:W-:-:S02]  /*1300*/  LEA.HI.X.SX32 R11, R41, R6, 0x1, P6 ;  /* 0x00000006290b7211 */ /* 0x000fc400030f0eff */
[C---:B------:R-:W-:Y:S02]  /*1310*/  LEA R8, P4, R19.reuse, R2, 0x1 ;  /* 0x0000000213087211 */ /* 0x040fe400078808ff */
[----:B------:R-:W-:Y:S01]  /*1320*/  PRMT R66, RZ, 0x7610, R66 ;  /* 0x00007610ff427816 */ /* 0x000fe20000000042 */
[----:B------:R-:W3:Y:S01]  /*1330*/  @P5 LDG.E.U16 R68, desc[UR24][R10.64] ;  /* 0x000000180a445981 */ /* 0x000ee2000c1e1500 */
[----:B------:R-:W-:Y:S02]  /*1340*/  LEA.HI.X.SX32 R9, R19, R6, 0x1, P4 ;  /* 0x0000000613097211 */ /* 0x000fe400020f0eff */
[----:B------:R-:W-:Y:S01]  /*1350*/  IADD3 R32, P5, PT, R22, UR18, RZ ;  /* 0x0000001216207c10 */ /* 0x000fe2000ffbe0ff */
[----:B-1----:R-:W-:Y:S02]  /*1360*/  IMAD R20, R20, UR4, RZ ;  /* 0x0000000414147c24 */ /* 0x002fe4000f8e02ff */
[----:B------:R1:W3:Y:S01]  /*1370*/  @P3 LDG.E.U16 R66, desc[UR24][R8.64] ;  /* 0x0000001808423981 */ /* 0x0002e2000c1e1500 */
[----:B------:R-:W-:-:S02]  /*1380*/  LEA.HI.X.SX32 R23, R4, UR19, 0x1, P5 ;  /* 0x0000001304177c11 */ /* 0x000fc4000a8f0eff */
[----:B------:R-:W-:Y:S01]  /*1390*/  LOP3.LUT R51, R40, 0x2, RZ, 0xfc, !PT ;  /* 0x0000000228337812 */ /* 0x000fe200078efcff */
[----:B------:R-:W-:Y:S01]  /*13a0*/  IMAD.SHL.U32 R44, R20, 0x2, RZ ;  /* 0x00000002142c7824 */ /* 0x000fe200078e00ff */
[-C--:B0-----:R-:W-:Y:S02]  /*13b0*/  LEA R12, P4, R27, R2.reuse, 0x1 ;  /* 0x000000021b0c7211 */ /* 0x081fe400078808ff */
[-C--:B------:R-:W-:Y:S02]  /*13c0*/  LEA R14, P6, R31, R2.reuse, 0x1 ;  /* 0x000000021f0e7211 */ /* 0x080fe400078c08ff */
[C---:B-1----:R-:W-:Y:S02]  /*13d0*/  LEA R8, P5, R5.reuse, R2, 0x1 ;  /* 0x0000000205087211 */ /* 0x042fe400078a08ff */
[----:B------:R-:W-:Y:S02]  /*13e0*/  LOP3.LUT R53, R40, 0x16, RZ, 0xfc, !PT ;  /* 0x0000001628357812 */ /* 0x000fe400078efcff */
[----:B------:R-:W-:-:S02]  /*13f0*/  LEA.HI.X.SX32 R9, R5, R6, 0x1, P5 ;  /* 0x0000000605097211 */ /* 0x000fc400028f0eff */
[----:B------:R-:W-:Y:S02]  /*1400*/  ISETP.LT.AND P5, PT, R51, R30, P0 ;  /* 0x0000001e3300720c */ /* 0x000fe400007a1270 */
[-C--:B------:R-:W-:Y:S02]  /*1410*/  LEA.HI.X.SX32 R13, R27, R6.reuse, 0x1, P4 ;  /* 0x000000061b0d7211 */ /* 0x080fe400020f0eff */
[----:B------:R-:W-:Y:S02]  /*1420*/  LEA.HI.X.SX32 R15, R31, R6, 0x1, P6 ;  /* 0x000000061f0f7211 */ /* 0x000fe400030f0eff */
[----:B------:R-:W-:Y:S02]  /*1430*/  ISETP.LT.AND P4, PT, R53, R30, P0 ;  /* 0x0000001e3500720c */ /* 0x000fe40000781270 */
[----:B------:R-:W-:Y:S02]  /*1440*/  IADD3 R26, P6, PT, R44, R32, RZ ;  /* 0x000000202c1a7210 */ /* 0x000fe40007fde0ff */
[----:B------:R-:W-:-:S02]  /*1450*/  PRMT R72, RZ, 0x7610, R72 ;  /* 0x00007610ff487816 */ /* 0x000fc40000000048 */
[----:B------:R-:W-:Y:S02]  /*1460*/  LEA.HI.X.SX32 R27, R20, R23, 0x1, P6 ;  /* 0x00000017141b7211 */ /* 0x000fe400030f0eff */
[CC--:B------:R-:W-:Y:S02]  /*1470*/  ISETP.LT.AND P6, PT, R40.reuse, R30.reuse, P0 ;  /* 0x0000001e2800720c */ /* 0x0c0fe400007c1270 */
[----:B------:R-:W-:Y:S01]  /*1480*/  PRMT R70, RZ, 0x7610, R70 ;  /* 0x00007610ff467816 */ /* 0x000fe20000000046 */
[----:B------:R-:W3:Y:S01]  /*1490*/  @P5 LDG.E.U16 R72, desc[UR24][R14.64] ;  /* 0x000000180e485981 */ /* 0x000ee2000c1e1500 */
[----:B------:R-:W-:Y:S02]  /*14a0*/  LOP3.LUT R49, R40, 0x4, RZ, 0xfc, !PT ;  /* 0x0000000428317812 */ /* 0x000fe400078efcff */
[-C--:B------:R-:W-:Y:S02]  /*14b0*/  ISETP.LT.AND P3, PT, R46, R30.reuse, P0 ;  /* 0x0000001e2e00720c */ /* 0x080fe40000761270 */
[----:B------:R-:W-:Y:S01]  /*14c0*/  ISETP.LT.AND P5, PT, R49, R30, P0 ;  /* 0x0000001e3100720c */ /* 0x000fe200007a1270 */
[----:B------:R0:W3:Y:S01]  /*14d0*/  @P4 LDG.E.U16 R70, desc[UR24][R8.64] ;  /* 0x0000001808464981 */ /* 0x0000e2000c1e1500 */
[----:B------:R-:W-:-:S02]  /*14e0*/  PRMT R74, RZ, 0x7610, R74 ;  /* 0x00007610ff4a7816 */ /* 0x000fc4000000004a */
[C---:B------:R-:W-:Y:S01]  /*14f0*/  LEA R10, P4, R33.reuse, R2, 0x1 ;  /* 0x00000002210a7211 */ /* 0x040fe200078808ff */
[----:B------:R-:W-:Y:S01]  /*1500*/  IMAD R76, R76, UR4, RZ ;  /* 0x000000044c4c7c24 */ /* 0x000fe2000f8e02ff */
[C---:B------:R-:W-:Y:S02]  /*1510*/  LOP3.LUT R47, R40.reuse, 0x1e, RZ, 0xfc, !PT ;  /* 0x0000001e282f7812 */ /* 0x040fe400078efcff */
[----:B------:R-:W-:Y:S01]  /*1520*/  LOP3.LUT R45, R40, 0x6, RZ, 0xfc, !PT ;  /* 0x00000006282d7812 */ /* 0x000fe200078efcff */
[----:B------:R-:W3:Y:S01]  /*1530*/  @P6 LDG.E.U16 R74, desc[UR24][R12.64] ;  /* 0x000000180c4a6981 */ /* 0x000ee2000c1e1500 */
[----:B------:R-:W-:Y:S01]  /*1540*/  PRMT R75, RZ, 0x7610, R75 ;  /* 0x00007610ff4b7816 */ /* 0x000fe2000000004b */
[----:B------:R-:W-:Y:S01]  /*1550*/  IMAD R41, R28, 0x2, R41 ;  /* 0x000000021c297824 */ /* 0x000fe200078e0229 */
[----:B------:R-:W-:Y:S02]  /*1560*/  LEA.HI.X.SX32 R11, R33, R6, 0x1, P4 ;  /* 0x00000006210b7211 */ /* 0x000fe400020f0eff */
[----:B------:R-:W-:Y:S01]  /*1570*/  PRMT R82, RZ, 0x7610, R82 ;  /* 0x00007610ff527816 */ /* 0x000fe20000000052 */
[----:B------:R-:W-:Y:S01]  /*1580*/  IMAD.SHL.U32 R43, R76, 0x2, RZ ;  /* 0x000000024c2b7824 */ /* 0x000fe200078e00ff */
[----:B0-----:R-:W-:Y:S01]  /*1590*/  LEA R8, P6, R37, R2, 0x1 ;  /* 0x0000000225087211 */ /* 0x001fe200078c08ff */
[----:B------:R0:W5:Y:S01]  /*15a0*/  @P3 LDG.E.U16 R75, desc[UR24][R26.64] ;  /* 0x000000181a4b3981 */ /* 0x000162000c1e1500 */
[----:B------:R-:W-:-:S02]  /*15b0*/  ISETP.LT.AND P4, PT, R47, R30, P0 ;  /* 0x0000001e2f00720c */ /* 0x000fc40000781270 */
[----:B------:R-:W-:Y:S01]  /*15c0*/  ISETP.LT.AND P0, PT, R45, R30, P0 ;  /* 0x0000001e2d00720c */ /* 0x000fe20000701270 */
[----:B------:R-:W5:Y:S01]  /*15d0*/  @P5 LDG.E.U16 R82, desc[UR24][R10.64] ;  /* 0x000000180a525981 */ /* 0x000f62000c1e1500 */
[----:B------:R-:W-:Y:S02]  /*15e0*/  LEA.HI.X.SX32 R9, R37, R6, 0x1, P6 ;  /* 0x0000000625097211 */ /* 0x000fe400030f0eff */
[----:B------:R-:W-:Y:S02]  /*15f0*/  IADD3 R32, P5, PT, R43, R32, RZ ;  /* 0x000000202b207210 */ /* 0x000fe40007fbe0ff */
[----:B0-----:R-:W-:Y:S02]  /*1600*/  LEA R26, P6, R41, R2, 0x1 ;  /* 0x00000002291a7211 */ /* 0x001fe400078c08ff */
[----:B------:R-:W-:Y:S02]  /*1610*/  PRMT R80, RZ, 0x7610, R80 ;  /* 0x00007610ff507816 */ /* 0x000fe40000000050 */
[----:B------:R-:W-:-:S02]  /*1620*/  PRMT R78, RZ, 0x7610, R78 ;  /* 0x00007610ff4e7816 */ /* 0x000fc4000000004e */
[----:B------:R-:W-:Y:S02]  /*1630*/  LEA.HI.X.SX32 R27, R41, R6, 0x1, P6 ;  /* 0x00000006291b7211 */ /* 0x000fe400030f0eff */
[----:B------:R-:W-:Y:S02]  /*1640*/  PRMT R81, RZ, 0x7610, R81 ;  /* 0x00007610ff517816 */ /* 0x000fe40000000051 */
[----:B------:R-:W-:Y:S01]  /*1650*/  LEA.HI.X.SX32 R33, R76, R23, 0x1, P5 ;  /* 0x000000174c217211 */ /* 0x000fe200028f0eff */
[----:B------:R-:W5:Y:S04]  /*1660*/  @P4 LDG.E.U16 R80, desc[UR24][R26.64] ;  /* 0x000000181a504981 */ /* 0x000f68000c1e1500 */
[----:B------:R-:W5:Y:S04]  /*1670*/  @P0 LDG.E.U16 R78, desc[UR24][R8.64] ;  /* 0x00000018084e0981 */ /* 0x000f68000c1e1500 */
[----:B------:R0:W5:Y:S01]  /*1680*/  @P3 LDG.E.U16 R81, desc[UR24][R32.64] ;  /* 0x0000001820513981 */ /* 0x000162000c1e1500 */
[----:B------:R-:W-:Y:S01]  /*1690*/  SHF.R.S32.HI R2, RZ, 0x7, R0 ;  /* 0x00000007ff027819 */ /* 0x000fe20000011400 */
[----:B------:R-:W-:Y:S01]  /*16a0*/  IMAD.SHL.U32 R6, R0, 0x2, RZ ;  /* 0x0000000200067824 */ /* 0x000fe200078e00ff */
[----:B------:R-:W-:-:S02]  /*16b0*/  SHF.R.S32.HI R37, RZ, 0x1f, R84 ;  /* 0x0000001fff257819 */ /* 0x000fc40000011454 */
[----:B------:R-:W-:Y:S02]  /*16c0*/  SGXT R2, R2, 0x1 ;  /* 0x000000010202781a */ /* 0x000fe40000000200 */
[----:B------:R-:W-:Y:S02]  /*16d0*/  SHF.R.U32.HI R31, RZ, 0x2, R0 ;  /* 0x00000002ff1f7819 */ /* 0x000fe40000011600 */
[----:B------:R-:W-:Y:S02]  /*16e0*/  LOP3.LUT R42, R6, 0x1fe, RZ, 0xc0, !PT ;  /* 0x000001fe062a7812 */ /* 0x000fe400078ec0ff */
[----:B------:R-:W-:Y:S02]  /*16f0*/  LOP3.LUT R23, R2, 0x90, RZ, 0xc0, !PT ;  /* 0x0000009002177812 */ /* 0x000fe400078ec0ff */
[----:B------:R-:W-:Y:S02]  /*1700*/  SHF.L.U64.HI R84, R84, 0x1, R37 ;  /* 0x0000000154547819 */ /* 0x000fe40000010225 */
[----:B------:R-:W-:-:S02]  /*1710*/  SHF.R.S32.HI R2, RZ, 0x1f, R35 ;  /* 0x0000001fff027819 */ /* 0x000fc40000011423 */
[----:B------:R-:W-:Y:S01]  /*1720*/  LEA R36, P3, R35, R16, 0x1 ;  /* 0x0000001023247211 */ /* 0x000fe200078608ff */
[----:B------:R-:W-:Y:S01]  /*1730*/  IMAD.SHL.U32 R41, R0, 0x40, RZ ;  /* 0x0000004000297824 */ /* 0x000fe200078e00ff */
[----:B------:R-:W-:Y:S02]  /*1740*/  LOP3.LUT R42, R42, 0x30, R31, 0x78, !PT ;  /* 0x000000302a2a7812 */ /* 0x000fe400078e781f */
[----:B------:R-:W-:Y:S02]  /*1750*/  LOP3.LUT R6, R23, 0x7e, R6, 0x78, !PT ;  /* 0x0000007e17067812 */ /* 0x000fe400078e7806 */
[----:B------:R-:W-:Y:S02]  /*1760*/  SHF.R.S32.HI R31, RZ, 0x1f, R20 ;  /* 0x0000001fff1f7819 */ /* 0x000fe40000011414 */
[----:B------:R-:W-:Y:S02]  /*1770*/  LEA.HI.X R37, R35, R84, R2, 0x1, P3 ;  /* 0x0000005423257211 */ /* 0x000fe400018f0c02 */
[----:B------:R-:W-:-:S02]  /*1780*/  SHF.R.S32.HI R23, RZ, 0x1f, R4 ;  /* 0x0000001fff177819 */ /* 0x000fc40000011404 */
[----:B------:R-:W-:Y:S02]  /*1790*/  SHF.R.S32.HI R2, RZ, 0x1f, R25 ;  /* 0x0000001fff027819 */ /* 0x000fe40000011419 */
[----:B------:R-:W-:Y:S02]  /*17a0*/  LEA R34, P3, R25, R16, 0x1 ;  /* 0x0000001019227211 */ /* 0x000fe400078608ff */
[----:B------:R-:W-:Y:S02]  /*17b0*/  LOP3.LUT R41, R6, 0x1000, R41, 0xf8, !PT ;  /* 0x0000100006297812 */ /* 0x000fe400078ef829 */
[----:B------:R-:W-:Y:S02]  /*17c0*/  SHF.L.U64.HI R31, R20, 0x1, R31 ;  /* 0x00000001141f7819 */ /* 0x000fe4000001021f */
[----:B------:R-:W-:Y:S02]  /*17d0*/  SHF.L.U64.HI R23, R4, 0x1, R23 ;  /* 0x0000000104177819 */ /* 0x000fe40000010217 */
[----:B------:R-:W-:-:S02]  /*17e0*/  SHF.R.S32.HI R6, RZ, 0x1f, R19 ;  /* 0x0000001fff067819 */ /* 0x000fc40000011413 */
[----:B------:R-:W-:Y:S02]  /*17f0*/  LEA R20, P5, R19, R16, 0x1 ;  /* 0x0000001013147211 */ /* 0x000fe400078a08ff */
[----:B------:R-:W-:Y:S02]  /*1800*/  LEA.HI.X R35, R25, R84, R2, 0x1, P3 ;  /* 0x0000005419237211 */ /* 0x000fe400018f0c02 */
[----:B------:R-:W-:Y:S02]  /*1810*/  SHF.R.S32.HI R4, RZ, 0x1f, R21 ;  /* 0x0000001fff047819 */ /* 0x000fe40000011415 */
[-C--:B0-----:R-:W-:Y:S02]  /*1820*/  LEA R32, P4, R21, R16.reuse, 0x1 ;  /* 0x0000001015207211 */ /* 0x081fe400078808ff */
[----:B------:R-:W-:Y:S02]  /*1830*/  SHF.R.S32.HI R2, RZ, 0x1f, R3 ;  /* 0x0000001fff027819 */ /* 0x000fe40000011403 */
[----:B------:R-:W-:-:S02]  /*1840*/  LEA R26, P3, R3, R16, 0x1 ;  /* 0x00000010031a7211 */ /* 0x000fc400078608ff */
[-C--:B------:R-:W-:Y:S02]  /*1850*/  LEA.HI.X R85, R19, R84.reuse, R6, 0x1, P5 ;  /* 0x0000005413557211 */ /* 0x080fe400028f0c06 */
[----:B------:R-:W-:Y:S02]  /*1860*/  LEA.HI.X R86, R21, R84, R4, 0x1, P4 ;  /* 0x0000005415567211 */ /* 0x000fe400020f0c04 */
[----:B------:R-:W-:Y:S02]  /*1870*/  SHF.R.S32.HI R6, RZ, 0x1f, R5 ;  /* 0x0000001fff067819 */ /* 0x000fe40000011405 */
[----:B------:R-:W-:Y:S02]  /*1880*/  LEA R25, P5, R5, R16, 0x1 ;  /* 0x0000001005197211 */ /* 0x000fe400078a08ff */
[----:B------:R-:W-:Y:S01]  /*1890*/  LEA.HI.X R27, R3, R84, R2, 0x1, P3 ;  /* 0x00000054031b7211 */ /* 0x000fe200018f0c02 */
[-C--:B------:R-:W-:Y:S01]  /*18a0*/  IMAD R3, R65, R28.reuse, RZ ;  /* 0x0000001c41037224 */ /* 0x080fe200078e02ff */
[----:B------:R-:W-:Y:S01]  /*18b0*/  ISETP.NE.U32.AND P0, PT, R18, RZ, PT ;  /* 0x000000ff1200720c */ /* 0x000fe20003f05070 */
[----:B------:R-:W-:Y:S01]  /*18c0*/  IMAD R2, R67, R28, RZ ;  /* 0x0000001c43027224 */ /* 0x000fe200078e02ff */
[----:B------:R-:W-:-:S02]  /*18d0*/  SHF.R.S32.HI R4, RZ, 0x1f, R7 ;  /* 0x0000001fff047819 */ /* 0x000fc40000011407 */
[-C--:B------:R-:W-:Y:S02]  /*18e0*/  LEA R24, P4, R7, R16.reuse, 0x1 ;  /* 0x0000001007187211 */ /* 0x080fe400078808ff */
[----:B------:R-:W-:Y:S02]  /*18f0*/  SHF.R.S32.HI R18, RZ, 0x1f, R17 ;  /* 0x0000001fff127819 */ /* 0x000fe40000011411 */
[----:B------:R-:W-:Y:S02]  /*1900*/  LEA R33, P6, R17, R16, 0x1 ;  /* 0x0000001011217211 */ /* 0x000fe400078c08ff */
[-C--:B------:R-:W-:Y:S01]  /*1910*/  LEA.HI.X R77, R5, R84.reuse, R6, 0x1, P5 ;  /* 0x00000054054d7211 */ /* 0x080fe200028f0c06 */
[----:B------:R-:W-:Y:S01]  /*1920*/  IMAD.SHL.U32 R5, R3, 0x2, RZ ;  /* 0x0000000203057824 */ /* 0x000fe200078e00ff */
[-C--:B------:R-:W-:Y:S01]  /*1930*/  LEA.HI.X R79, R7, R84.reuse, R4, 0x1, P4 ;  /* 0x00000054074f7211 */ /* 0x080fe200020f0c04 */
[----:B------:R-:W-:Y:S01]  /*1940*/  IMAD.SHL.U32 R7, R2, 0x2, RZ ;  /* 0x0000000202077824 */ /* 0x000fe200078e00ff */
[----:B------:R-:W-:Y:S01]  /*1950*/  LEA.HI.X R83, R17, R84, R18, 0x1, P6 ;  /* 0x0000005411537211 */ /* 0x000fe200030f0c12 */
[----:B------:R-:W-:-:S02]  /*1960*/  IMAD R17, R57, R28, RZ ;  /* 0x0000001c39117224 */ /* 0x000fc400078e02ff */
[----:B------:R-:W-:Y:S01]  /*1970*/  IMAD R18, R47, R28, RZ ;  /* 0x0000001c2f127224 */ /* 0x000fe200078e02ff */
[--C-:B------:R-:W-:Y:S01]  /*1980*/  IADD3 R4, P3, P4, R5, UR16, R16.reuse ;  /* 0x0000001005047c10 */ /* 0x100fe2000fc7e010 */
[----:B------:R-:W-:Y:S01]  /*1990*/  IMAD.HI R3, R3, 0x2, RZ ;  /* 0x0000000203037827 */ /* 0x000fe200078e02ff */
[----:B------:R-:W-:-:S03]  /*19a0*/  IADD3 R6, P5, P6, R7, UR16, R16 ;  /* 0x0000001007067c10 */ /* 0x000fc6000febe010 */
[----:B------:R-:W-:Y:S01]  /*19b0*/  IMAD.HI R2, R2, 0x2, RZ ;  /* 0x0000000202027827 */ /* 0x000fe200078e02ff */
[----:B------:R-:W-:-:S03]  /*19c0*/  IADD3.X R5, PT, PT, R3, UR17, R84, P3, P4 ;  /* 0x0000001103057c10 */ /* 0x000fc60009fe8454 */
[C---:B------:R-:W-:Y:S02]  /*19d0*/  IMAD.SHL.U32 R19, R17.reuse, 0x2, RZ ;  /* 0x0000000211137824 */ /* 0x040fe400078e00ff */
[----:B------:R-:W-:Y:S01]  /*19e0*/  IMAD.SHL.U32 R21, R18, 0x2, RZ ;  /* 0x0000000212157824 */ /* 0x000fe200078e00ff */
[----:B------:R-:W-:Y:S01]  /*19f0*/  IADD3.X R7, PT, PT, R2, UR17, R84, P5, P6 ;  /* 0x0000001102077c10 */ /* 0x000fe2000afec454 */
[----:B------:R-:W-:Y:S01]  /*1a00*/  IMAD.HI R17, R17, 0x2, RZ ;  /* 0x0000000211117827 */ /* 0x000fe200078e02ff */
[----:B------:R-:W-:Y:S02]  /*1a10*/  SHF.R.S32.HI R3, RZ, 0x1f, R76 ;  /* 0x0000001fff037819 */ /* 0x000fe4000001144c */
[--C-:B------:R-:W-:Y:S01]  /*1a20*/  IADD3 R2, P5, P6, R19, UR16, R16.reuse ;  /* 0x0000001013027c10 */ /* 0x100fe2000febe010 */
[----:B------:R-:W-:Y:S01]  /*1a30*/  IMAD.HI R18, R18, 0x2, RZ ;  /* 0x0000000212127827 */ /* 0x000fe200078e02ff */
[----:B------:R-:W-:Y:S02]  /*1a40*/  IADD3 R16, P3, P4, R21, UR16, R16 ;  /* 0x0000001015107c10 */ /* 0x000fe4000fc7e010 */
[----:B------:R-:W-:-:S02]  /*1a50*/  SHF.L.U64.HI R76, R76, 0x1, R3 ;  /* 0x000000014c4c7819 */ /* 0x000fc40000010203 */
[--C-:B------:R-:W-:Y:S01]  /*1a60*/  IADD3.X R3, PT, PT, R17, UR17, R84.reuse, P5, P6 ;  /* 0x0000001111037c10 */ /* 0x100fe2000afec454 */
[----:B------:R-:W-:Y:S01]  /*1a70*/  IMAD.SHL.U32 R29, R29, 0x20, RZ ;  /* 0x000000201d1d7824 */ /* 0x000fe200078e00ff */
[----:B------:R-:W-:Y:S02]  /*1a80*/  IADD3.X R17, PT, PT, R18, UR17, R84, P3, P4 ;  /* 0x0000001112117c10 */ /* 0x000fe40009fe8454 */
[----:B------:R-:W-:Y:S02]  /*1a90*/  IADD3 R34, P4, PT, R34, UR16, RZ ;  /* 0x0000001022227c10 */ /* 0x000fe4000ff9e0ff */
[----:B------:R-:W-:Y:S01]  /*1aa0*/  IADD3 R36, P5, PT, R36, UR16, RZ ;  /* 0x0000001024247c10 */ /* 0x000fe2000ffbe0ff */
[----:B------:R-:W-:Y:S01]  /*1ab0*/  IMAD.WIDE R22, R29, 0x2, R22 ;  /* 0x000000021d167825 */ /* 0x000fe200078e0216 */
[----:B------:R-:W-:Y:S02]  /*1ac0*/  IADD3.X R35, PT, PT, R35, UR17, RZ, P4, !PT ;  /* 0x0000001123237c10 */ /* 0x000fe4000a7fe4ff */
[----:B------:R-:W-:-:S02]  /*1ad0*/  IADD3.X R37, PT, PT, R37, UR17, RZ, P5, !PT ;  /* 0x0000001125257c10 */ /* 0x000fc4000affe4ff */
[----:B------:R-:W-:Y:S01]  /*1ae0*/  IADD3 R18, P4, PT, R33, UR16, RZ ;  /* 0x0000001021127c10 */ /* 0x000fe2000ff9e0ff */
[----:B------:R-:W-:-:S04]  /*1af0*/  @!UP0 UIADD3 UR4, UPT, UPT, -UR6, 0x100000, URZ ;  /* 0x0010000006048890 */ /* 0x000fc8000fffe1ff */
[----:B------:R-:W-:Y:S02]  /*1b00*/  @!UP0 USHF.L.U32 UR5, UR4, 0xb, URZ ;  /* 0x0000000b04058899 */ /* 0x000fe400080006ff */
[----:B------:R-:W-:Y:S01]  /*1b10*/  @!UP0 USHF.L.U32 UR4, UR4, 0x1, URZ ;  /* 0x0000000104048899 */ /* 0x000fe200080006ff */
[----:B------:R-:W-:Y:S02]  /*1b20*/  IADD3 R20, P5, PT, R20, UR16, RZ ;  /* 0x0000001014147c10 */ /* 0x000fe4000ffbe0ff */
[----:B------:R-:W-:Y:S02]  /*1b30*/  IADD3 R84, P3, PT, R22, UR18, RZ ;  /* 0x0000001216547c10 */ /* 0x000fe4000ff7e0ff */
[----:B------:R-:W-:Y:S02]  /*1b40*/  IADD3.X R19, PT, PT, R83, UR17, RZ, P4, !PT ;  /* 0x0000001153137c10 */ /* 0x000fe4000a7fe4ff */
[----:B------:R-:W-:Y:S02]  /*1b50*/  IADD3.X R21, PT, PT, R85, UR17, RZ, P5, !PT ;  /* 0x0000001155157c10 */ /* 0x000fe4000affe4ff */
[----:B------:R-:W-:-:S02]  /*1b60*/  IADD3 R22, P4, PT, R25, UR16, RZ ;  /* 0x0000001019167c10 */ /* 0x000fc4000ff9e0ff */
[----:B------:R-:W-:Y:S01]  /*1b70*/  IADD3 R24, P5, PT, R24, UR16, RZ ;  /* 0x0000001018187c10 */ /* 0x000fe2000ffbe0ff */
[----:B------:R-:W-:Y:S01]  /*1b80*/  VOTEU.ALL UP1, P2 ;  /* 0x0000000000ff7886 */ /* 0x000fe20001020000 */
[----:B------:R-:W-:Y:S02]  /*1b90*/  IADD3.X R91, PT, PT, R23, UR19, RZ, P3, !PT ;  /* 0x00000013175b7c10 */ /* 0x000fe40009ffe4ff */
[----:B------:R-:W-:Y:S02]  /*1ba0*/  IADD3.X R23, PT, PT, R77, UR17, RZ, P4, !PT ;  /* 0x000000114d177c10 */ /* 0x000fe4000a7fe4ff */
[----:B------:R-:W-:Y:S01]  /*1bb0*/  IADD3.X R25, PT, PT, R79, UR17, RZ, P5, !PT ;  /* 0x000000114f197c10 */ /* 0x000fe2000affe4ff */
[----:B------:R0:W1:Y:S01]  /*1bc0*/  @!UP1 SYNCS.EXCH.64 URZ, [UR11+0x4808], UR4 ;  /* 0x004808040bff95b2 */ /* 0x0000620008000100 */
[C---:B------:R-:W-:Y:S02]  /*1bd0*/  LOP3.LUT R77, R41.reuse, 0x20, RZ, 0x3c, !PT ;  /* 0x00000020294d7812 */ /* 0x040fe400078e3cff */
[----:B------:R-:W-:-:S02]  /*1be0*/  LOP3.LUT R79, R41, 0x40, RZ, 0x3c, !PT ;  /* 0x00000040294f7812 */ /* 0x000fc400078e3cff */
[----:B------:R-:W-:Y:S01]  /*1bf0*/  LOP3.LUT R83, R41, 0x60, RZ, 0x3c, !PT ;  /* 0x0000006029537812 */ /* 0x000fe200078e3cff */
[----:B--2---:R-:W-:Y:S04]  /*1c00*/  STS.U16 [R41+UR11+0x400], R52 ;  /* 0x0004003429007988 */ /* 0x004fe8000800040b */
[----:B----4-:R-:W-:Y:S01]  /*1c10*/  STS.U16 [R41+UR11+0x800], R54 ;  /* 0x0008003629007988 */ /* 0x010fe2000800040b */
[----:B------:R-:W-:-:S03]  /*1c20*/  SHF.R.S32.HI R85, RZ, 0x1f, R48 ;  /* 0x0000001fff557819 */ /* 0x000fc60000011430 */
[----:B------:R-:W-:Y:S01]  /*1c30*/  STS.U16 [R41+UR11+0xc00], R58 ;  /* 0x000c003a29007988 */ /* 0x000fe2000800040b */
[----:B------:R-:W-:Y:S02]  /*1c40*/  LEA.HI R85, R85, R48, RZ, 0x5 ;  /* 0x0000003055557211 */ /* 0x000fe400078f28ff */
[----:B------:R-:W-:Y:S02]  /*1c50*/  ISETP.LT.OR P3, PT, R48, 0x20, P0 ;  /* 0x000000203000780c */ /* 0x000fe40000761670 */
[----:B------:R-:W-:-:S04]  /*1c60*/  IADD3 R32, P6, PT, R32, UR16, RZ ;  /* 0x0000001020207c10 */ /* 0x000fc8000ffde0ff */
[----:B------:R-:W-:Y:S02]  /*1c70*/  IADD3.X R33, PT, PT, R86, UR17, RZ, P6, !PT ;  /* 0x0000001156217c10 */ /* 0x000fe4000b7fe4ff */
[----:B------:R-:W-:Y:S01]  /*1c80*/  IADD3 R26, P6, PT, R26, UR16, RZ ;  /* 0x000000101a1a7c10 */ /* 0x000fe2000ffde0ff */
[----:B------:R-:W-:Y:S01]  /*1c90*/  UMOV UR6, URZ ;  /* 0x000000ff00067c82 */ /* 0x000fe20008000000 */
[----:B------:R-:W-:Y:S02]  /*1ca0*/  IMAD.SHL.U32 R89, R28, 0x20, RZ ;  /* 0x000000201c597824 */ /* 0x000fe400078e00ff */
[----:B------:R-:W-:Y:S02]  /*1cb0*/  IADD3.X R27, PT, PT, R27, UR17, RZ, P6, !PT ;  /* 0x000000111b1b7c10 */ /* 0x000fe4000b7fe4ff */
[----:B------:R-:W-:Y:S01]  /*1cc0*/  LOP3.LUT R28, R0, 0xe0, RZ, 0xc0, !PT ;  /* 0x000000e0001c7812 */ /* 0x000fe200078ec0ff */
[----:B---3--:R-:W-:Y:S04]  /*1cd0*/  STS.U16 [R41+UR11], R74 ;  /* 0x0000004a29007988 */ /* 0x008fe8000800040b */
[----:B------:R2:W-:Y:S04]  /*1ce0*/  STS.U16 [R77+UR11+0x500], R50 ;  /* 0x000500324d007988 */ /* 0x0005e8000800040b */
[----:B------:R0:W-:Y:S04]  /*1cf0*/  STS.U16 [R77+UR11+0xd00], R56 ;  /* 0x000d00384d007988 */ /* 0x0001e8000800040b */
[----:B------:R0:W-:Y:S04]  /*1d00*/  STS.U16 [R77+UR11+0x900], R62 ;  /* 0x0009003e4d007988 */ /* 0x0001e8000800040b */
[----:B------:R0:W-:Y:S04]  /*1d10*/  STS.U16 [R77+UR11+0x100], R72 ;  /* 0x000100484d007988 */ /* 0x0001e8000800040b */
[----:B------:R0:W-:Y:S04]  /*1d20*/  STS.U16 [R79+UR11+0x600], R60 ;  /* 0x0006003c4f007988 */ /* 0x0001e8000800040b */
[----:B-----5:R0:W-:Y:S04]  /*1d30*/  STS.U16 [R79+UR11+0xa00], R64 ;  /* 0x000a00404f007988 */ /* 0x0201e8000800040b */
[----:B------:R0:W-:Y:S04]  /*1d40*/  STS.U16 [R79+UR11+0xe00], R68 ;  /* 0x000e00444f007988 */ /* 0x0001e8000800040b */
[----:B------:R0:W-:Y:S04]  /*1d50*/  STS.U16 [R79+UR11+0x200], R82 ;  /* 0x000200524f007988 */ /* 0x0001e8000800040b */
[----:B------:R0:W-:Y:S04]  /*1d60*/  STS.U16 [R83+UR11+0x700], R66 ;  /* 0x0007004253007988 */ /* 0x0001e8000800040b */
[----:B------:R0:W-:Y:S04]  /*1d70*/  STS.U16 [R83+UR11+0xb00], R70 ;  /* 0x000b004653007988 */ /* 0x0001e8000800040b */
[----:B------:R0:W-:Y:S04]  /*1d80*/  STS.U16 [R83+UR11+0xf00], R80 ;  /* 0x000f005053007988 */ /* 0x0001e8000800040b */
[----:B------:R0:W-:Y:S04]  /*1d90*/  STS.U16 [R83+UR11+0x300], R78 ;  /* 0x0003004e53007988 */ /* 0x0001e8000800040b */
[----:B------:R0:W-:Y:S04]  /*1da0*/  STS.U16 [R42+UR11+0x4000], R75 ;  /* 0x0040004b2a007988 */ /* 0x0001e8000800040b */
[----:B------:R0:W-:Y:S01]  /*1db0*/  STS.U16 [R42+UR11+0x4200], R81 ;  /* 0x004200512a007988 */ /* 0x0001e2000800040b */
[----:B-1----:R1:W-:Y:S06]  /*1dc0*/  MEMBAR.ALL.CTA ;  /* 0x0000000000007992 */ /* 0x0023ec0000008000 */
[----:B-1----:R-:W1:Y:S01]  /*1dd0*/  FENCE.VIEW.ASYNC.S ;  /* 0x00000000000073c6 */ /* 0x002e620000000000 */
[----:B--2---:R-:W-:-:S04]  /*1de0*/  SHF.R.S32.HI R50, RZ, 0x5, R85 ;  /* 0x00000005ff327819 */ /* 0x004fc80000011455 */
[----:B------:R-:W-:-:S05]  /*1df0*/  VIMNMX R50, PT, PT, R50, 0x1, !PT ;  /* 0x0000000132327848 */ /* 0x000fca0007fe0100 */
[----:B------:R-:W-:Y:S01]  /*1e00*/  VIADD R50, R50, 0xffffffff ;  /* 0xffffffff32327836 */ /* 0x000fe20000000000 */
[----:B-1----:R-:W-:Y:S04]  /*1e10*/  BAR.SYNC.DEFER_BLOCKING 0x0 ;  /* 0x0000000000007b1d */ /* 0x002fe80000010000 */
[----:B------:R-:W-:Y:S02]  /*1e20*/  ISETP.NE.U32.AND P4, PT, R50, RZ, PT ;  /* 0x000000ff3200720c */ /* 0x000fe40003f85070 */
[----:B0-----:R-:W-:Y:S11]  /*1e30*/  @P3 BRA `(.L_x_6) ;  /* 0x0000000000683947 */ /* 0x001ff60003800000 */
[----:B------:R-:W-:Y:S02]  /*1e40*/  UIADD3 UR4, UPT, UPT, UR11, 0x4000, URZ ;  /* 0x000040000b047890 */ /* 0x000fe4000fffe0ff */
[----:B------:R-:W-:Y:S02]  /*1e50*/  USHF.R.U32.HI UR5, URZ, 0x4, UR11 ;  /* 0x00000004ff057899 */ /* 0x000fe4000801160b */
[----:B------:R-:W-:Y:S02]  /*1e60*/  USHF.R.U32.HI UR8, URZ, 0x4, UR4 ;  /* 0x00000004ff087899 */ /* 0x000fe40008011604 */
[----:B------:R-:W-:Y:S02]  /*1e70*/  USGXT.U32 UR4, UR5, 0xe ;  /* 0x0000000e0504789a */ /* 0x000fe40008000000 */
[----:B------:R-:W-:Y:S01]  /*1e80*/  USGXT.U32 UR8, UR8, 0xe ;  /* 0x0000000e0808789a */ /* 0x000fe20008000000 */
[----:B------:R-:W-:Y:S01]  /*1e90*/  UMOV UR14, 0x1000080 ;  /* 0x01000080000e7882 */ /* 0x000fe20000000000 */
[----:B------:R-:W-:Y:S01]  /*1ea0*/  UMOV UR15, 0x40004040 ;  /* 0x40004040000f7882 */ /* 0x000fe20000000000 */
[----:B------:R-:W-:Y:S01]  /*1eb0*/  UMOV UR16, 0xfffffffe ;  /* 0xfffffffe00107882 */ /* 0x000fe20000000000 */
[----:B------:R-:W-:Y:S01]  /*1ec0*/  UMOV UR17, 0x7fffbfdf ;  /* 0x7fffbfdf00117882 */ /* 0x000fe20000000000 */
[----:B------:R-:W-:Y:S01]  /*1ed0*/  UMOV UR5, URZ ;  /* 0x000000ff00057c82 */ /* 0x000fe20008000000 */
[----:B------:R-:W-:Y:S01]  /*1ee0*/  UMOV UR9, URZ ;  /* 0x000000ff00097c82 */ /* 0x000fe20008000000 */
[----:B------:R-:W-:-:S02]  /*1ef0*/  ULOP3.LUT UR18, UR4, 0x1000000, URZ, 0xfc, !UPT ;  /* 0x0100000004127892 */ /* 0x000fc4000f8efcff */
[----:B------:R-:W-:Y:S02]  /*1f00*/  UIADD3.64 UR14, UPT, UPT, UR4, UR14, URZ ;  /* 0x0000000e040e7297 */ /* 0x000fe4000fffe0ff */
[----:B------:R-:W-:Y:S01]  /*1f10*/  UIADD3.64 UR16, UPT, UPT, UR8, -UR16, URZ ;  /* 0x8000001008107297 */ /* 0x000fe2000fffe0ff */
[----:B------:R-:W-:Y:S01]  /*1f20*/  UMOV UR20, 0x0 ;  /* 0x0000000000147882 */ /* 0x000fe20000000000 */
[----:B------:R-:W-:Y:S01]  /*1f30*/  UMOV UR21, 0x8048010 ;  /* 0x0804801000157882 */ /* 0x000fe20000000000 */
[----:B------:R-:W-:Y:S01]  /*1f40*/  UMOV UR4, UR13 ;  /* 0x0000000d00047c82 */ /* 0x000fe20008000000 */
[----:B------:R-:W-:Y:S01]  /*1f50*/  UMOV UR19, 0x40004040 ;  /* 0x4000404000137882 */ /* 0x000fe20000000000 */
[----:B------:R-:W-:Y:S01]  /*1f60*/  UMOV UR9, 0x80004020 ;  /* 0x8000402000097882 */ /* 0x000fe20000000000 */
[----:B------:R-:W-:Y:S01]  /*1f70*/  UMOV UR22, 0x0 ;  /* 0x0000000000167882 */ /* 0x000fe20000000000 */
[----:B------:R-:W-:Y:S01]  /*1f80*/  UMOV UR23, 0x8048010 ;  /* 0x0804801000177882 */ /* 0x000fe20000000000 */
[----:B------:R-:W-:Y:S01]  /*1f90*/  UMOV UR4, UR4 ;  /* 0x0000000400047c82 */ /* 0x000fe20008000000 */
[----:B------:R0:W-:Y:S01]  /*1fa0*/  UTCHMMA gdesc[UR18], gdesc[UR8], tmem[UR10], tmem[UR20], idesc[UR21], !UPT ;  /* 0x00ff1408120075ea */ /* 0x0001e2000f80000a */
[----:B------:R0:W-:Y:S01]  /*1fb0*/  UTCHMMA gdesc[UR14], gdesc[UR16], tmem[UR10], tmem[UR22], idesc[UR23], UPT ;  /* 0x00ff16100e0075ea */ /* 0x0001e2000b80000a */
[----:B------:R0:W-:Y:S01]  /*1fc0*/  UTCBAR [UR4], URZ ;  /* 0x000000ff040073e9 */ /* 0x0001e200080000ff */
[----:B------:R-:W-:Y:S01]  /*1fd0*/  NOP ;  /* 0x0000000000007918 */ /* 0x000fe20000000000 */
.L_x_6:
[----:B------:R-:W-:Y:S05]  /*1fe0*/  @!P4 BRA `(.L_x_7) ;  /* 0x00000008005cc947 */ /* 0x000fea0003800000 */
[----:B0-----:R-:W-:Y:S01]  /*1ff0*/  UIADD3 UR4, UPT, UPT, UR11, 0x2000, URZ ;  /* 0x000020000b047890 */ /* 0x001fe2000fffe0ff */
[----:B------:R-:W-:Y:S01]  /*2000*/  VIADD R30, R30, 0xffffffe0 ;  /* 0xffffffe01e1e7836 */ /* 0x000fe20000000000 */
[----:B------:R-:W-:Y:S01]  /*2010*/  UIADD3 UR5, UPT, UPT, UR11, 0x4400, URZ ;  /* 0x000044000b057890 */ /* 0x000fe2000fffe0ff */
[----:B------:R-:W-:Y:S01]  /*2020*/  IMAD.MOV.U32 R90, RZ, RZ, R84 ;  /* 0x000000ffff5a7224 */ /* 0x000fe200078e0054 */
[----:B------:R-:W-:Y:S02]  /*2030*/  USHF.R.U32.HI UR4, URZ, 0x4, UR4 ;  /* 0x00000004ff047899 */ /* 0x000fe40008011604 */
[----:B------:R-:W-:Y:S02]  /*2040*/  USHF.R.U32.HI UR5, URZ, 0x4, UR5 ;  /* 0x00000004ff057899 */ /* 0x000fe40008011605 */
[----:B------:R-:W-:Y:S02]  /*2050*/  USGXT.U32 UR4, UR4, 0xe ;  /* 0x0000000e0404789a */ /* 0x000fe40008000000 */
[----:B------:R-:W-:Y:S01]  /*2060*/  USGXT.U32 UR8, UR5, 0xe ;  /* 0x0000000e0508789a */ /* 0x000fe20008000000 */
[----:B------:R-:W-:Y:S01]  /*2070*/  UMOV UR14, 0x1000080 ;  /* 0x01000080000e7882 */ /* 0x000fe20000000000 */
[----:B------:R-:W-:Y:S01]  /*2080*/  UMOV UR15, 0x40004040 ;  /* 0x40004040000f7882 */ /* 0x000fe20000000000 */
[----:B------:R-:W-:Y:S01]  /*2090*/  UMOV UR5, URZ ;  /* 0x000000ff00057c82 */ /* 0x000fe20008000000 */
[----:B------:R-:W-:Y:S01]  /*20a0*/  UMOV UR16, 0xfffffffe ;  /* 0xfffffffe00107882 */ /* 0x000fe20000000000 */
[----:B------:R-:W-:Y:S01]  /*20b0*/  UMOV UR17, 0x7fffbfdf ;  /* 0x7fffbfdf00117882 */ /* 0x000fe20000000000 */
[----:B------:R-:W-:Y:S01]  /*20c0*/  UMOV UR9, URZ ;  /* 0x000000ff00097c82 */ /* 0x000fe20008000000 */
[----:B------:R-:W-:-:S02]  /*20d0*/  ULOP3.LUT UR18, UR4, 0x1000000, URZ, 0xfc, !UPT ;  /* 0x0100000004127892 */ /* 0x000fc4000f8efcff */
[----:B------:R-:W-:Y:S02]  /*20e0*/  UIADD3.64 UR14, UPT, UPT, UR4, UR14, URZ ;  /* 0x0000000e040e7297 */ /* 0x000fe4000fffe0ff */
[----:B------:R-:W-:Y:S01]  /*20f0*/  UIADD3.64 UR16, UPT, UPT, UR8, -UR16, URZ ;  /* 0x8000001008107297 */ /* 0x000fe2000fffe0ff */
[----:B------:R-:W-:Y:S01]  /*2100*/  UMOV UR5, 0x1 ;  /* 0x0000000100057882 */ /* 0x000fe20000000000 */
[----:B------:R-:W-:-:S10]  /*2110*/  UMOV UR4, URZ ;  /* 0x000000ff00047c82 */ /* 0x000fd40008000000 */
.L_x_10:
[----:B------:R-:W-:Y:S01]  /*2120*/  USHF.L.U32 UR6, UR6, 0x1f, URZ ;  /* 0x0000001f06067899 */ /* 0x000fe200080006ff */
[----:B------:R-:W-:Y:S01]  /*2130*/  ISETP.GE.AND P4, PT, R40, R30, PT ;  /* 0x0000001e2800720c */ /* 0x000fe20003f86270 */
[----:B------:R-:W-:Y:S01]  /*2140*/  IMAD.WIDE R12, R89, 0x2, R12 ;  /* 0x00000002590c7825 */ /* 0x000fe200078e020c */
[----:B0-----:R-:W-:-:S03]  /*2150*/  PRMT R52, RZ, 0x7610, R52 ;  /* 0x00007610ff347816 */ /* 0x001fc60000000034 */
[----:B------:R-:W-:-:S04]  /*2160*/  IMAD.U32 R54, RZ, RZ, UR6 ;  /* 0x00000006ff367e24 */ /* 0x000fc8000f8e00ff */
[----:B------:R-:W0:Y:S02]  /*2170*/  SYNCS.PHASECHK.TRANS64.TRYWAIT P3, [UR13], R54 ;  /* 0x00000036ff0075a7 */ /* 0x000e24000806110d */
[----:B0-----:R-:W-:Y:S05]  /*2180*/  @!P3 BRA `(.L_x_8) ;  /* 0x000000100004b947 */ /* 0x001fea0003800000 */
.L_x_16:
[----:B------:R-:W-:Y:S01]  /*2190*/  IADD3 R74, P3, PT, R90, R44, RZ ;  /* 0x0000002c5a4a7210 */ /* 0x000fe20007f7e0ff */
[----:B------:R-:W2:Y:S01]  /*21a0*/  @!P4 LDG.E.U16 R52, desc[UR24][R12.64] ;  /* 0x000000180c34c981 */ /* 0x000ea2000c1e1500 */
[-C--:B------:R-:W-:Y:S01]  /*21b0*/  ISETP.GE.AND P6, PT, R49, R30.reuse, PT ;  /* 0x0000001e3100720c */ /* 0x080fe20003fc6270 */
[----:B------:R-:W-:Y:S01]  /*21c0*/  IMAD.WIDE R36, R89, 0x2, R36 ;  /* 0x0000000259247825 */ /* 0x000fe200078e0224 */
[-C--:B------:R-:W-:Y:S02]  /*21d0*/  ISETP.GE.AND P5, PT, R45, R30.reuse, PT ;  /* 0x0000001e2d00720c */ /* 0x080fe40003fa6270 */
[----:B------:R-:W-:Y:S01]  /*21e0*/  PRMT R56, RZ, 0x7610, R56 ;  /* 0x00007610ff387816 */ /* 0x000fe20000000038 */
[----:B------:R-:W-:Y:S01]  /*21f0*/  IMAD.X R75, R91, 0x1, R31, P3 ;  /* 0x000000015b4b7824 */ /* 0x000fe200018e061f */
[----:B------:R-:W-:Y:S01]  /*2200*/  ISETP.GE.AND P3, PT, R69, R30, PT ;  /* 0x0000001e4500720c */ /* 0x000fe20003f66270 */
[----:B------:R-:W-:Y:S01]  /*2210*/  IMAD.WIDE R10, R89, 0x2, R10 ;  /* 0x00000002590a7825 */ /* 0x000fe200078e020a */
[----:B------:R-:W-:-:S02]  /*2220*/  PRMT R58, RZ, 0x7610, R58 ;  /* 0x00007610ff3a7816 */ /* 0x000fc4000000003a */
[----:B------:R-:W-:Y:S01]  /*2230*/  PRMT R60, RZ, 0x7610, R60 ;  /* 0x00007610ff3c7816 */ /* 0x000fe2000000003c */
[----:B------:R-:W-:Y:S01]  /*2240*/  IMAD.WIDE R8, R89, 0x2, R8 ;  /* 0x0000000259087825 */ /* 0x000fe200078e0208 */
[-C--:B------:R-:W-:Y:S01]  /*2250*/  ISETP.GE.AND P4, PT, R51, R30.reuse, PT ;  /* 0x0000001e3300720c */ /* 0x080fe20003f86270 */
[----:B------:R-:W3:Y:S01]  /*2260*/  @!P6 LDG.E.U16 R56, desc[UR24][R10.64] ;  /* 0x000000180a38e981 */ /* 0x000ee2000c1e1500 */
[-C--:B------:R-:W-:Y:S01]  /*2270*/  ISETP.GE.AND P6, PT, R61, R30.reuse, PT ;  /* 0x0000001e3d00720c */ /* 0x080fe20003fc6270 */
[----:B------:R-:W-:Y:S01]  /*2280*/  IMAD.WIDE R18, R89, 0x2, R18 ;  /* 0x0000000259127825 */ /* 0x000fe200078e0212 */
[----:B------:R-:W-:Y:S01]  /*2290*/  PRMT R54, RZ, 0x7610, R54 ;  /* 0x00007610ff367816 */ /* 0x000fe20000000036 */
[----:B------:R-:W4:Y:S01]  /*22a0*/  @!P5 LDG.E.U16 R58, desc[UR24][R8.64] ;  /* 0x00000018083ad981 */ /* 0x000f22000c1e1500 */
[-C--:B------:R-:W-:Y:S01]  /*22b0*/  ISETP.GE.AND P5, PT, R55, R30.reuse, PT ;  /* 0x0000001e3700720c */ /* 0x080fe20003fa6270 */
[----:B------:R-:W-:Y:S02]  /*22c0*/  IMAD.WIDE R32, R89, 0x2, R32 ;  /* 0x0000000259207825 */ /* 0x000fe400078e0220 */
[----:B------:R-:W5:Y:S01]  /*22d0*/  @!P3 LDG.E.U16 R60, desc[UR24][R36.64] ;  /* 0x00000018243cb981 */ /* 0x000f62000c1e1500 */
[----:B------:R-:W-:Y:S01]  /*22e0*/  ISETP.GE.AND P3, PT, R73, R30, PT ;  /* 0x0000001e4900720c */ /* 0x000fe20003f66270 */
[----:B------:R-:W-:Y:S01]  /*22f0*/  IMAD.WIDE R14, R89, 0x2, R14 ;  /* 0x00000002590e7825 */ /* 0x000fe200078e020e */
[----:B------:R-:W-:-:S02]  /*2300*/  PRMT R64, RZ, 0x7610, R64 ;  /* 0x00007610ff407816 */ /* 0x000fc40000000040 */
[----:B------:R-:W-:Y:S01]  /*2310*/  PRMT R66, RZ, 0x7610, R66 ;  /* 0x00007610ff427816 */ /* 0x000fe20000000042 */
[----:B------:R-:W-:Y:S01]  /*2320*/  IMAD.WIDE R20, R89, 0x2, R20 ;  /* 0x0000000259147825 */ /* 0x000fe200078e0214 */
[----:B------:R-:W-:Y:S01]  /*2330*/  PRMT R68, RZ, 0x7610, R68 ;  /* 0x00007610ff447816 */ /* 0x000fe20000000044 */
[----:B------:R-:W3:Y:S01]  /*2340*/  @!P4 LDG.E.U16 R54, desc[UR24][R14.64] ;  /* 0x000000180e36c981 */ /* 0x000ee2000c1e1500 */
[-C--:B------:R-:W-:Y:S01]  /*2350*/  ISETP.GE.AND P4, PT, R71, R30.reuse, PT ;  /* 0x0000001e4700720c */ /* 0x080fe20003f86270 */
[----:B------:R-:W-:Y:S02]  /*2360*/  IMAD.WIDE R6, R89, 0x2, R6 ;  /* 0x0000000259067825 */ /* 0x000fe400078e0206 */
[----:B------:R-:W3:Y:S01]  /*2370*/  @!P6 LDG.E.U16 R64, desc[UR24][R32.64] ;  /* 0x000000182040e981 */ /* 0x000ee2000c1e1500 */
[-C--:B------:R-:W-:Y:S01]  /*2380*/  ISETP.GE.AND P6, PT, R59, R30.reuse, PT ;  /* 0x0000001e3b00720c */ /* 0x080fe20003fc6270 */
[----:B------:R-:W-:Y:S02]  /*2390*/  IMAD.WIDE R24, R89, 0x2, R24 ;  /* 0x0000000259187825 */ /* 0x000fe400078e0218 */
[----:B------:R-:W3:Y:S01]  /*23a0*/  @!P5 LDG.E.U16 R66, desc[UR24][R20.64] ;  /* 0x000000181442d981 */ /* 0x000ee2000c1e1500 */
[----:B------:R-:W-:-:S03]  /*23b0*/  ISETP.GE.AND P5, PT, R53, R30, PT ;  /* 0x0000001e3500720c */ /* 0x000fc60003fa6270 */
[----:B------:R-:W3:Y:S01]  /*23c0*/  @!P3 LDG.E.U16 R68, desc[UR24][R18.64] ;  /* 0x000000181244b981 */ /* 0x000ee2000c1e1500 */
[-C--:B------:R-:W-:Y:S01]  /*23d0*/  ISETP.GE.AND P3, PT, R67, R30.reuse, PT ;  /* 0x0000001e4300720c */ /* 0x080fe20003f66270 */
[C---:B------:R-:W-:Y:S01]  /*23e0*/  IMAD.WIDE R34, R89.reuse, 0x2, R34 ;  /* 0x0000000259227825 */ /* 0x040fe200078e0222 */
[----:B------:R-:W-:Y:S02]  /*23f0*/  PRMT R62, RZ, 0x7610, R62 ;  /* 0x00007610ff3e7816 */ /* 0x000fe4000000003e */
[----:B------:R-:W-:Y:S01]  /*2400*/  PRMT R72, RZ, 0x7610, R72 ;  /* 0x00007610ff487816 */ /* 0x000fe20000000048 */
[----:B------:R-:W-:Y:S01]  /*2410*/  IMAD.WIDE R22, R89, 0x2, R22 ;  /* 0x0000000259167825 */ /* 0x000fe200078e0216 */
[----:B------:R-:W-:Y:S02]  /*2420*/  PRMT R78, RZ, 0x7610, R78 ;  /* 0x00007610ff4e7816 */ /* 0x000fe4000000004e */
[----:B------:R-:W-:Y:S01]  /*2430*/  PRMT R82, RZ, 0x7610, R82 ;  /* 0x00007610ff527816 */ /* 0x000fe20000000052 */
[----:B------:R-:W4:Y:S01]  /*2440*/  @!P4 LDG.E.U16 R62, desc[UR24][R34.64] ;  /* 0x00000018223ec981 */ /* 0x000f22000c1e1500 */
[----:B------:R-:W-:-:S03]  /*2450*/  ISETP.GE.AND P4, PT, R63, R30, PT ;  /* 0x0000001e3f00720c */ /* 0x000fc60003f86270 */
[----:B------:R-:W4:Y:S01]  /*2460*/  @!P6 LDG.E.U16 R72, desc[UR24][R24.64] ;  /* 0x000000181848e981 */ /* 0x000f22000c1e1500 */
[----:B------:R-:W-:-:S03]  /*2470*/  ISETP.GE.AND P6, PT, R65, R30, PT ;  /* 0x0000001e4100720c */ /* 0x000fc60003fc6270 */
[----:B------:R-:W4:Y:S01]  /*2480*/  @!P5 LDG.E.U16 R78, desc[UR24][R22.64] ;  /* 0x00000018164ed981 */ /* 0x000f22000c1e1500 */
[----:B------:R-:W-:-:S03]  /*2490*/  ISETP.GE.AND P5, PT, R57, R30, PT ;  /* 0x0000001e3900720c */ /* 0x000fc60003fa6270 */
[----:B------:R-:W4:Y:S01]  /*24a0*/  @!P3 LDG.E.U16 R82, desc[UR24][R6.64] ;  /* 0x000000180652b981 */ /* 0x000f22000c1e1500 */
[-C--:B------:R-:W-:Y:S01]  /*24b0*/  ISETP.GE.AND P3, PT, R47, R30.reuse, PT ;  /* 0x0000001e2f00720c */ /* 0x080fe20003f66270 */
[C---:B------:R-:W-:Y:S01]  /*24c0*/  IMAD.WIDE R26, R89.reuse, 0x2, R26 ;  /* 0x00000002591a7825 */ /* 0x040fe200078e021a */
[----:B------:R-:W-:Y:S02]  /*24d0*/  PRMT R70, RZ, 0x7610, R70 ;  /* 0x00007610ff467816 */ /* 0x000fe40000000046 */
[----:B------:R-:W-:Y:S01]  /*24e0*/  PRMT R84, RZ, 0x7610, R84 ;  /* 0x00007610ff547816 */ /* 0x000fe20000000054 */
[C---:B------:R-:W-:Y:S01]  /*24f0*/  IMAD.WIDE R4, R89.reuse, 0x2, R4 ;  /* 0x0000000259047825 */ /* 0x040fe200078e0204 */
[----:B------:R-:W-:Y:S02]  /*2500*/  PRMT R86, RZ, 0x7610, R86 ;  /* 0x00007610ff567816 */ /* 0x000fe40000000056 */
[----:B------:R-:W-:Y:S01]  /*2510*/  PRMT R88, RZ, 0x7610, R88 ;  /* 0x00007610ff587816 */ /* 0x000fe20000000058 */
[C---:B------:R-:W-:Y:S01]  /*2520*/  IMAD.WIDE R16, R89.reuse, 0x2, R16 ;  /* 0x0000000259107825 */ /* 0x040fe200078e0210 */
[----:B------:R-:W4:Y:S03]  /*2530*/  @!P4 LDG.E.U16 R70, desc[UR24][R26.64] ;  /* 0x000000181a46c981 */ /* 0x000f26000c1e1500 */
[----:B------:R-:W-:Y:S01]  /*2540*/  IMAD.WIDE R2, R89, 0x2, R2 ;  /* 0x0000000259027825 */ /* 0x000fe200078e0202 */
[----:B------:R-:W4:Y:S04]  /*2550*/  @!P6 LDG.E.U16 R84, desc[UR24][R4.64] ;  /* 0x000000180454e981 */ /* 0x000f28000c1e1500 */
[----:B------:R-:W4:Y:S04]  /*2560*/  @!P5 LDG.E.U16 R86, desc[UR24][R2.64] ;  /* 0x000000180256d981 */ /* 0x000f28000c1e1500 */
[----:B------:R-:W4:Y:S01]  /*2570*/  @!P3 LDG.E.U16 R88, desc[UR24][R16.64] ;  /* 0x000000181058b981 */ /* 0x000f22000c1e1500 */
[----:B------:R-:W-:Y:S01]  /*2580*/  BAR.SYNC.DEFER_BLOCKING 0x0 ;  /* 0x0000000000007b1d */ /* 0x000fe20000010000 */
[----:B------:R-:W-:-:S02]  /*2590*/  ISETP.GE.AND P4, PT, R46, R30, PT ;  /* 0x0000001e2e00720c */ /* 0x000fc40003f86270 */
[----:B------:R-:W-:Y:S02]  /*25a0*/  IADD3 R80, P3, PT, R90, R43, RZ ;  /* 0x0000002b5a507210 */ /* 0x000fe40007f7e0ff */
[----:B------:R-:W-:Y:S02]  /*25b0*/  PRMT R85, RZ, 0x7610, R85 ;  /* 0x00007610ff557816 */ /* 0x000fe40000000055 */
[----:B------:R-:W-:Y:S01]  /*25c0*/  PRMT R87, RZ, 0x7610, R87 ;  /* 0x00007610ff577816 */ /* 0x000fe20000000057 */
[----:B------:R-:W-:-:S06]  /*25d0*/  IMAD.X R81, R91, 0x1, R76, P3 ;  /* 0x000000015b517824 */ /* 0x000fcc00018e064c */
[----:B------:R-:W4:Y:S04]  /*25e0*/  @!P4 LDG.E.U16 R85, desc[UR24][R74.64] ;  /* 0x000000184a55c981 */ /* 0x000f28000c1e1500 */
[----:B------:R-:W4:Y:S01]  /*25f0*/  @!P4 LDG.E.U16 R87, desc[UR24][R80.64] ;  /* 0x000000185057c981 */ /* 0x000f22000c1e1500 */
[----:B------:R-:W-:-:S04]  /*2600*/  ULEA UR13, UR5, UR11, 0x3 ;  /* 0x0000000b050d7291 */ /* 0x000fc8000f8e18ff */
[----:B------:R-:W-:Y:S01]  /*2610*/  UIADD3 UR13, UPT, UPT, UR13, 0x4800, URZ ;  /* 0x000048000d0d7890 */ /* 0x000fe2000fffe0ff */
[----:B--2---:R0:W-:Y:S04]  /*2620*/  STS.U16 [R41+UR11+0x2000], R52 ;  /* 0x0020003429007988 */ /* 0x0041e8000800040b */
[----:B-----5:R0:W-:Y:S04]  /*2630*/  STS.U16 [R41+UR11+0x2400], R60 ;  /* 0x0024003c29007988 */ /* 0x0201e8000800040b */
[----:B---3--:R0:W-:Y:S04]  /*2640*/  STS.U16 [R41+UR11+0x2800], R68 ;  /* 0x0028004429007988 */ /* 0x0081e8000800040b */
[----:B----4-:R0:W-:Y:S04]  /*2650*/  STS.U16 [R41+UR11+0x2c00], R82 ;  /* 0x002c005229007988 */ /* 0x0101e8000800040b */
[----:B------:R0:W-:Y:S04]  /*2660*/  STS.U16 [R77+UR11+0x2100], R54 ;  /* 0x002100364d007988 */ /* 0x0001e8000800040b */
        /* <DEDUP_REMOVED lines=13> */
[----:B------:R1:W-:Y:S06]  /*2740*/  MEMBAR.ALL.CTA ;  /* 0x0000000000007992 */ /* 0x0003ec0000008000 */
[----:B-1----:R-:W1:Y:S02]  /*2750*/  FENCE.VIEW.ASYNC.S ;  /* 0x00000000000073c6 */ /* 0x002e640000000000 */
[----:B-1----:R-:W-:Y:S06]  /*2760*/  BAR.SYNC.DEFER_BLOCKING 0x0 ;  /* 0x0000000000007b1d */ /* 0x002fec0000010000 */
[----:B------:R-:W-:Y:S05]  /*2770*/  @P0 BRA `(.L_x_9) ;  /* 0x0000000000380947 */ /* 0x000fea0003800000 */
[----:B------:R-:W-:Y:S01]  /*2780*/  UMOV UR19, 0x40004040 ;  /* 0x4000404000137882 */ /* 0x000fe20000000000 */
[----:B------:R-:W-:Y:S01]  /*2790*/  UMOV UR20, UR8 ;  /* 0x0000000800147c82 */ /* 0x000fe20008000000 */
[----:B------:R-:W-:Y:S01]  /*27a0*/  UMOV UR21, 0x80004020 ;  /* 0x8000402000157882 */ /* 0x000fe20000000000 */
[----:B------:R-:W-:Y:S01]  /*27b0*/  UMOV UR22, 0x0 ;  /* 0x0000000000167882 */ /* 0x000fe20000000000 */
[----:B------:R-:W-:Y:S01]  /*27c0*/  UMOV UR23, 0x8048010 ;  /* 0x0804801000177882 */ /* 0x000fe20000000000 */
[----:B------:R-:W-:Y:S01]  /*27d0*/  UMOV UR6, UR13 ;  /* 0x0000000d00067c82 */ /* 0x000fe20008000000 */
[----:B------:R-:W-:Y:S01]  /*27e0*/  UMOV UR7, URZ ;  /* 0x000000ff00077c82 */ /* 0x000fe20008000000 */
[----:B------:R-:W-:Y:S01]  /*27f0*/  UMOV UR26, 0x0 ;  /* 0x00000000001a7882 */ /* 0x000fe20000000000 */
[----:B------:R-:W-:Y:S01]  /*2800*/  UMOV UR27, 0x8048010 ;  /* 0x08048010001b7882 */ /* 0x000fe20000000000 */
[----:B------:R1:W-:Y:S01]  /*2810*/  UTCHMMA gdesc[UR18], gdesc[UR20], tmem[UR10], tmem[UR22], idesc[UR23], UPT ;  /* 0x00ff1614120075ea */ /* 0x0003e2000b80000a */
[----:B------:R-:W-:Y:S01]  /*2820*/  UMOV UR6, UR6 ;  /* 0x0000000600067c82 */ /* 0x000fe20008000000 */
[----:B------:R1:W-:Y:S01]  /*2830*/  UTCHMMA gdesc[UR14], gdesc[UR16], tmem[UR10], tmem[UR26], idesc[UR27], UPT ;  /* 0x00ff1a100e0075ea */ /* 0x0003e2000b80000a */
[----:B------:R1:W-:Y:S01]  /*2840*/  UTCBAR [UR6], URZ ;  /* 0x000000ff060073e9 */ /* 0x0003e200080000ff */
[----:B------:R-:W-:-:S02]  /*2850*/  NOP ;  /* 0x0000000000007918 */ /* 0x000fc40000000000 */
.L_x_9:
[----:B------:R-:W-:Y:S01]  /*2860*/  UIADD3 UR5, UPT, UPT, UR5, 0x1, URZ ;  /* 0x0000000105057890 */ /* 0x000fe2000fffe0ff */
[----:B------:R-:W-:Y:S02]  /*2870*/  VIADD R50, R50, 0xffffffff ;  /* 0xffffffff32327836 */ /* 0x000fe40000000000 */
[----:B------:R-:W-:Y:S01]  /*2880*/  IMAD.MOV.U32 R74, RZ, RZ, R90 ;  /* 0x000000ffff4a7224 */ /* 0x000fe200078e005a */
[----:B------:R-:W-:Y:S01]  /*2890*/  UISETP.GT.AND UP0, UPT, UR5, 0x1, UPT ;  /* 0x000000010500788c */ /* 0x000fe2000bf04270 */
[----:B------:R-:W-:Y:S01]  /*28a0*/  IMAD.MOV.U32 R75, RZ, RZ, R91 ;  /* 0x000000ffff4b7224 */ /* 0x000fe200078e005b */
[----:B------:R-:W-:Y:S01]  /*28b0*/  ISETP.NE.U32.AND P3, PT, R50, RZ, PT ;  /* 0x000000ff3200720c */ /* 0x000fe20003f65070 */
[----:B------:R-:W-:Y:S01]  /*28c0*/  VIADD R30, R30, 0xffffffe0 ;  /* 0xffffffe01e1e7836 */ /* 0x000fe20000000000 */
[----:B-1----:R-:W-:Y:S01]  /*28d0*/  USEL UR6, URZ, 0x1, !UP0 ;  /* 0x00000001ff067887 */ /* 0x002fe2000c000000 */
[----:B------:R-:W-:Y:S01]  /*28e0*/  IMAD.WIDE R74, R29, 0x2, R74 ;  /* 0x000000021d4a7825 */ /* 0x000fe200078e024a */
[----:B------:R-:W-:-:S02]  /*28f0*/  USEL UR5, UR5, URZ, !UP0 ;  /* 0x000000ff05057287 */ /* 0x000fc4000c000000 */
[----:B------:R-:W-:Y:S01]  /*2900*/  ULOP3.LUT UR7, UR4, UR6, URZ, 0x3c, !UPT ;  /* 0x0000000604077292 */ /* 0x000fe2000f8e3cff */
[----:B------:R-:W-:Y:S02]  /*2910*/  IMAD.MOV.U32 R90, RZ, RZ, R74 ;  /* 0x000000ffff5a7224 */ /* 0x000fe400078e004a */
[----:B------:R-:W-:Y:S01]  /*2920*/  UMOV UR6, UR4 ;  /* 0x0000000400067c82 */ /* 0x000fe20008000000 */
[----:B------:R-:W-:-:S03]  /*2930*/  IMAD.MOV.U32 R91, RZ, RZ, R75 ;  /* 0x000000ffff5b7224 */ /* 0x000fc600078e004b */
[----:B------:R-:W-:Y:S01]  /*2940*/  UMOV UR4, UR7 ;  /* 0x0000000700047c82 */ /* 0x000fe20008000000 */
[----:B------:R-:W-:Y:S05]  /*2950*/  @P3 BRA `(.L_x_10) ;  /* 0xfffffff400f03947 */ /* 0x000fea000383ffff */
.L_x_7:
[----:B------:R-:W-:-:S13]  /*2960*/  ISETP.GE.AND P0, PT, R48, 0x20, PT ;  /* 0x000000203000780c */ /* 0x000fda0003f06270 */
[----:B------:R-:W-:Y:S05]  /*2970*/  @!P0 BRA `(.L_x_11) ;  /* 0x0000000000108947 */ /* 0x000fea0003800000 */
[----:B------:R-:W-:-:S06]  /*2980*/  USHF.L.U32 UR6, UR6, 0x1f, URZ ;  /* 0x0000001f06067899 */ /* 0x000fcc00080006ff */
[----:B------:R-:W-:-:S04]  /*2990*/  IMAD.U32 R2, RZ, RZ, UR6 ;  /* 0x00000006ff027e24 */ /* 0x000fc8000f8e00ff */
[----:B------:R-:W1:Y:S02]  /*29a0*/  SYNCS.PHASECHK.TRANS64.TRYWAIT P0, [UR13], R2 ;  /* 0x00000002ff0075a7 */ /* 0x000e64000800110d */
[----:B-1----:R-:W-:Y:S05]  /*29b0*/  @!P0 BRA `(.L_x_12) ;  /* 0x0000000800048947 */ /* 0x002fea0003800000 */
.L_x_11:
[----:B------:R-:W-:Y:S01]  /*29c0*/  BAR.SYNC.DEFER_BLOCKING 0x0 ;  /* 0x0000000000007b1d */ /* 0x000fe20000010000 */
[C---:B------:R-:W-:Y:S01]  /*29d0*/  LOP3.LUT R2, R0.reuse, 0x18, RZ, 0xc0, !PT ;  /* 0x0000001800027812 */ /* 0x040fe200078ec0ff */
[C---:B------:R-:W-:Y:S01]  /*29e0*/  IMAD.SHL.U32 R3, R0.reuse, 0x4, RZ ;  /* 0x0000000400037824 */ /* 0x040fe200078e00ff */
[----:B------:R-:W-:Y:S01]  /*29f0*/  LOP3.LUT R20, R39, 0xc, R40, 0xfe, !PT ;  /* 0x0000000c27147812 */ /* 0x000fe200078efe28 */
[----:B------:R-:W-:Y:S01]  /*2a00*/  IMAD.SHL.U32 R0, R0, 0x10, RZ ;  /* 0x0000001000007824 */ /* 0x000fe200078e00ff */
[----:B------:R-:W-:Y:S01]  /*2a10*/  LEA R13, R2, UR11, 0x6 ;  /* 0x0000000b020d7c11 */ /* 0x000fe2000f8e30ff */
[----:B0-----:R-:W0:Y:S01]  /*2a20*/  LDCU UR4, c[0x0][0x3b4] ;  /* 0x00007680ff0477ac */ /* 0x001e220008000800 */
[----:B------:R-:W-:Y:S02]  /*2a30*/  LOP3.LUT R12, R3, 0x180, RZ, 0xc0, !PT ;  /* 0x00000180030c7812 */ /* 0x000fe400078ec0ff */
[----:B------:R-:W-:Y:S01]  /*2a40*/  LOP3.LUT R3, R0, 0x870, RZ, 0xc0, !PT ;  /* 0x0000087000037812 */ /* 0x000fe200078ec0ff */
[----:B------:R-:W-:Y:S01]  /*2a50*/  IMAD R15, R2, 0x40, R13 ;  /* 0x00000040020f7824 */ /* 0x000fe200078e020d */
[----:B------:R-:W-:Y:S01]  /*2a60*/  LOP3.LUT R0, R0, 0x70, RZ, 0xc0, !PT ;  /* 0x0000007000007812 */ /* 0x000fe200078ec0ff */
[----:B------:R-:W1:Y:S01]  /*2a70*/  LDCU UR5, c[0x0][0x3b8] ;  /* 0x00007700ff0577ac */ /* 0x000e620008000800 */
[----:B------:R-:W-:-:S02]  /*2a80*/  IADD3 R3, PT, PT, R12, R13, R3 ;  /* 0x0000000d0c037210 */ /* 0x000fc40007ffe003 */
[C---:B------:R-:W-:Y:S01]  /*2a90*/  LOP3.LUT R18, R39.reuse, 0xe, R40, 0xfe, !PT ;  /* 0x0000000e27127812 */ /* 0x040fe200078efe28 */
[----:B------:R-:W-:Y:S01]  /*2aa0*/  IMAD.IADD R17, R0, 0x1, R15 ;  /* 0x0000000100117824 */ /* 0x000fe200078e020f */
[----:B------:R-:W-:Y:S01]  /*2ab0*/  LOP3.LUT R0, R39, R40, RZ, 0xfc, !PT ;  /* 0x0000002827007212 */ /* 0x000fe200078efcff */
[----:B------:R-:W2:Y:S02]  /*2ac0*/  @!P2 SYNCS.CCTL.IV [UR11+0x4800] ;  /* 0x00480000ff00a9b1 */ /* 0x000ea4000800000b */
[----:B--2---:R-:W-:Y:S01]  /*2ad0*/  BAR.SYNC.DEFER_BLOCKING 0x0 ;  /* 0x0000000000007b1d */ /* 0x004fe20000010000 */
[----:B-1----:R-:W-:-:S05]  /*2ae0*/  IMAD R16, R18, UR5, RZ ;  /* 0x0000000512107c24 */ /* 0x002fca000f8e02ff */
[----:B------:R-:W1:Y:S01]  /*2af0*/  LDTM.x8 R4, tmem[UR12] ;  /* 0x0000000c000479ee */ /* 0x000e6200081c0000 */
[----:B------:R-:W2:Y:S01]  /*2b00*/  LDCU.128 UR12, c[0x0][0x390] ;  /* 0x00007200ff0c77ac */ /* 0x000ea20008000c00 */
[----:B------:R-:W3:Y:S01]  /*2b10*/  @!P2 SYNCS.CCTL.IV [UR11+0x4808] ;  /* 0x00480800ff00a9b1 */ /* 0x000ee2000800000b */
[----:B------:R-:W-:Y:S01]  /*2b20*/  NOP ;  /* 0x0000000000007918 */ /* 0x000fe20000000000 */
[C---:B--2---:R-:W-:Y:S01]  /*2b30*/  ISETP.GE.AND P0, PT, R38.reuse, UR14, PT ;  /* 0x0000000e26007c0c */ /* 0x044fe2000bf06270 */
[----:B0-----:R-:W-:-:S03]  /*2b40*/  IMAD R38, R38, UR4, RZ ;  /* 0x0000000426267c24 */ /* 0x001fc6000f8e02ff */
[C---:B------:R-:W-:Y:S01]  /*2b50*/  ISETP.LT.AND P3, PT, R0.reuse, UR15, !P0 ;  /* 0x0000000f00007c0c */ /* 0x040fe2000c761270 */
[----:B------:R-:W-:Y:S01]  /*2b60*/  IMAD R0, R0, UR5, RZ ;  /* 0x0000000500007c24 */ /* 0x000fe2000f8e02ff */
[----:B-1----:R-:W-:Y:S01]  /*2b70*/  F2FP.F16.F32.PACK_AB R12, R6, R4 ;  /* 0x00000004060c723e */ /* 0x002fe200000000ff */
[----:B------:R-:W-:Y:S01]  /*2b80*/  IMAD R4, R28, 0x4, R17 ;  /* 0x000000041c047824 */ /* 0x000fe200078e0211 */
[----:B------:R-:W-:Y:S02]  /*2b90*/  F2FP.F16.F32.PACK_AB R13, R7, R5 ;  /* 0x00000005070d723e */ /* 0x000fe400000000ff */
[----:B------:R-:W-:Y:S02]  /*2ba0*/  F2FP.F16.F32.PACK_AB R14, R10, R8 ;  /* 0x000000080a0e723e */ /* 0x000fe400000000ff */
[----:B------:R-:W-:Y:S02]  /*2bb0*/  F2FP.F16.F32.PACK_AB R15, R11, R9 ;  /* 0x000000090b0f723e */ /* 0x000fe400000000ff */
[----:B------:R-:W-:-:S02]  /*2bc0*/  LOP3.LUT R9, R39, 0x2, R40, 0xfe, !PT ;  /* 0x0000000227097812 */ /* 0x000fc400078efe28 */
[C---:B------:R-:W-:Y:S01]  /*2bd0*/  LEA R17, P4, R38.reuse, UR12, 0x1 ;  /* 0x0000000c26117c11 */ /* 0x040fe2000f8808ff */
[----:B---3--:R0:W-:Y:S01]  /*2be0*/  STSM.16.M88.4 [R3], R12 ;  /* 0x0000000c03007844 */ /* 0x0081e20000000200 */
[----:B------:R-:W-:Y:S01]  /*2bf0*/  BAR.SYNC.DEFER_BLOCKING 0x0 ;  /* 0x0000000000007b1d */ /* 0x000fe20000010000 */
[C---:B------:R-:W-:Y:S01]  /*2c00*/  ISETP.LT.AND P2, PT, R9.reuse, UR15, !P0 ;  /* 0x0000000f09007c0c */ /* 0x040fe2000c741270 */
[----:B------:R-:W-:Y:S01]  /*2c10*/  IMAD R9, R9, UR5, RZ ;  /* 0x0000000509097c24 */ /* 0x000fe2000f8e02ff */
[----:B------:R-:W-:Y:S02]  /*2c20*/  LEA.HI.X.SX32 R19, R38, UR13, 0x1, P4 ;  /* 0x0000000d26137c11 */ /* 0x000fe4000a0f0eff */
[-C--:B------:R-:W-:Y:S02]  /*2c30*/  LEA R2, P4, R0, R17.reuse, 0x1 ;  /* 0x0000001100027211 */ /* 0x080fe400078808ff */
[----:B------:R-:W-:Y:S02]  /*2c40*/  LOP3.LUT R10, R39, 0x4, R40, 0xfe, !PT ;  /* 0x00000004270a7812 */ /* 0x000fe400078efe28 */
[----:B------:R-:W-:-:S02]  /*2c50*/  LEA R8, P5, R9, R17, 0x1 ;  /* 0x0000001109087211 */ /* 0x000fc400078a08ff */
[----:B------:R-:W-:Y:S02]  /*2c60*/  ISETP.LT.AND P6, PT, R10, UR15, !P0 ;  /* 0x0000000f0a007c0c */ /* 0x000fe4000c7c1270 */
[-C--:B0-----:R-:W-:Y:S01]  /*2c70*/  LEA.HI.X.SX32 R3, R0, R19.reuse, 0x1, P4 ;  /* 0x0000001300037211 */ /* 0x081fe200020f0eff */
[----:B------:R-:W-:Y:S01]  /*2c80*/  IMAD R0, R10, UR5, RZ ;  /* 0x000000050a007c24 */ /* 0x000fe2000f8e02ff */
[----:B------:R-:W-:Y:S02]  /*2c90*/  LEA.HI.X.SX32 R9, R9, R19, 0x1, P5 ;  /* 0x0000001309097211 */ /* 0x000fe400028f0eff */
[C-C-:B------:R-:W-:Y:S02]  /*2ca0*/  LOP3.LUT R13, R39.reuse, 0x6, R40.reuse, 0xfe, !PT ;  /* 0x00000006270d7812 */ /* 0x140fe400078efe28 */
[--C-:B------:R-:W-:Y:S02]  /*2cb0*/  LOP3.LUT R12, R39, 0x8, R40.reuse, 0xfe, !PT ;  /* 0x00000008270c7812 */ /* 0x100fe400078efe28 */
[C---:B------:R-:W-:Y:S01]  /*2cc0*/  ISETP.LT.AND P5, PT, R13.reuse, UR15, !P0 ;  /* 0x0000000f0d007c0c */ /* 0x040fe2000c7a1270 */
[----:B------:R-:W-:Y:S01]  /*2cd0*/  IMAD R13, R13, UR5, RZ ;  /* 0x000000050d0d7c24 */ /* 0x000fe2000f8e02ff */
[----:B------:R-:W-:Y:S01]  /*2ce0*/  LOP3.LUT R15, R39, 0xa, R40, 0xfe, !PT ;  /* 0x0000000a270f7812 */ /* 0x000fe200078efe28 */
[----:B------:R-:W0:Y:S01]  /*2cf0*/  LDSM.16.M88.4 R4, [R4] ;  /* 0x000000000404783b */ /* 0x000e220000000200 */
[----:B------:R-:W-:-:S02]  /*2d00*/  ISETP.LT.AND P4, PT, R12, UR15, !P0 ;  /* 0x0000000f0c007c0c */ /* 0x000fc4000c781270 */
[----:B0-----:R-:W-:Y:S01]  /*2d10*/  PRMT R11, R4, 0x7632, R11 ;  /* 0x00007632040b7816 */ /* 0x001fe2000000000b */
[----:B------:R0:W-:Y:S01]  /*2d20*/  @P3 STG.E.U16 desc[UR24][R2.64], R4 ;  /* 0x0000000402003986 */ /* 0x0001e2000c101518 */
[C---:B------:R-:W-:Y:S01]  /*2d30*/  ISETP.LT.AND P3, PT, R15.reuse, UR15, !P0 ;  /* 0x0000000f0f007c0c */ /* 0x040fe2000c761270 */
[----:B------:R-:W-:Y:S02]  /*2d40*/  IMAD R15, R15, UR5, RZ ;  /* 0x000000050f0f7c24 */ /* 0x000fe4000f8e02ff */
[----:B------:R1:W-:Y:S01]  /*2d50*/  @P2 STG.E.U16 desc[UR24][R8.64], R11 ;  /* 0x0000000b08002986 */ /* 0x0003e2000c101518 */
[----:B------:R-:W-:Y:S01]  /*2d60*/  LEA R10, P2, R0, R17, 0x1 ;  /* 0x00000011000a7211 */ /* 0x000fe200078408ff */
[----:B0-----:R-:W-:-:S03]  /*2d70*/  IMAD R4, R20, UR5, RZ ;  /* 0x0000000514047c24 */ /* 0x001fc6000f8e02ff */
[----:B-1----:R-:W-:Y:S01]  /*2d80*/  LEA.HI.X.SX32 R11, R0, R19, 0x1, P2 ;  /* 0x00000013000b7211 */ /* 0x002fe200010f0eff */
[----:B------:R-:W-:Y:S01]  /*2d90*/  IMAD R0, R12, UR5, RZ ;  /* 0x000000050c007c24 */ /* 0x000fe2000f8e02ff */
[----:B------:R-:W-:-:S03]  /*2da0*/  LEA R12, P2, R13, R17, 0x1 ;  /* 0x000000110d0c7211 */ /* 0x000fc600078408ff */
[----:B------:R0:W-:Y:S01]  /*2db0*/  @P6 STG.E.U16 desc[UR24][R10.64], R5 ;  /* 0x000000050a006986 */ /* 0x0001e2000c101518 */
[----:B------:R-:W-:Y:S02]  /*2dc0*/  LEA.HI.X.SX32 R13, R13, R19, 0x1, P2 ;  /* 0x000000130d0d7211 */ /* 0x000fe400010f0eff */
[CC--:B------:R-:W-:Y:S02]  /*2dd0*/  LEA R2, P6, R0.reuse, R17.reuse, 0x1 ;  /* 0x0000001100027211 */ /* 0x0c0fe400078c08ff */
[C---:B------:R-:W-:Y:S02]  /*2de0*/  LEA R8, P2, R15.reuse, R17, 0x1 ;  /* 0x000000110f087211 */ /* 0x040fe400078408ff */
[-C--:B------:R-:W-:Y:S02]  /*2df0*/  LEA.HI.X.SX32 R3, R0, R19.reuse, 0x1, P6 ;  /* 0x0000001300037211 */ /* 0x080fe400030f0eff */
[----:B------:R-:W-:Y:S02]  /*2e00*/  LEA.HI.X.SX32 R9, R15, R19, 0x1, P2 ;  /* 0x000000130f097211 */ /* 0x000fe400010f0eff */
[----:B------:R-:W-:-:S02]  /*2e10*/  LEA R14, P6, R4, R17, 0x1 ;  /* 0x00000011040e7211 */ /* 0x000fc400078c08ff */
[----:B------:R-:W-:Y:S02]  /*2e20*/  ISETP.LT.AND P2, PT, R20, UR15, !P0 ;  /* 0x0000000f14007c0c */ /* 0x000fe4000c741270 */
[----:B------:R-:W-:Y:S02]  /*2e30*/  ISETP.LT.AND P0, PT, R18, UR15, !P0 ;  /* 0x0000000f12007c0c */ /* 0x000fe4000c701270 */
[----:B------:R-:W-:Y:S02]  /*2e40*/  PRMT R0, R5, 0x7632, R0 ;  /* 0x0000763205007816 */ /* 0x000fe40000000000 */
[----:B------:R-:W-:Y:S02]  /*2e50*/  LEA.HI.X.SX32 R15, R4, R19, 0x1, P6 ;  /* 0x00000013040f7211 */ /* 0x000fe400030f0eff */
[----:B------:R-:W-:Y:S01]  /*2e60*/  LEA R4, P6, R16, R17, 0x1 ;  /* 0x0000001110047211 */ /* 0x000fe200078c08ff */
[----:B------:R-:W-:Y:S01]  /*2e70*/  @P5 STG.E.U16 desc[UR24][R12.64], R0 ;  /* 0x000000000c005986 */ /* 0x000fe2000c101518 */
[----:B0-----:R-:W-:-:S02]  /*2e80*/  PRMT R10, R6, 0x7632, R10 ;  /* 0x00007632060a7816 */ /* 0x001fc4000000000a */
[----:B------:R-:W-:Y:S01]  /*2e90*/  LEA.HI.X.SX32 R5, R16, R19, 0x1, P6 ;  /* 0x0000001310057211 */ /* 0x000fe200030f0eff */
[----:B------:R0:W-:Y:S04]  /*2ea0*/  @P4 STG.E.U16 desc[UR24][R2.64], R6 ;  /* 0x0000000602004986 */ /* 0x0001e8000c101518 */
[----:B------:R1:W-:Y:S04]  /*2eb0*/  @P3 STG.E.U16 desc[UR24][R8.64], R10 ;  /* 0x0000000a08003986 */ /* 0x0003e8000c101518 */
[----:B------:R1:W-:Y:S01]  /*2ec0*/  @P2 STG.E.U16 desc[UR24][R14.64], R7 ;  /* 0x000000070e002986 */ /* 0x0003e2000c101518 */
[----:B0-----:R-:W-:-:S05]  /*2ed0*/  PRMT R3, R7, 0x7632, R3 ;  /* 0x0000763207037816 */ /* 0x001fca0000000003 */
[----:B------:R1:W-:Y:S01]  /*2ee0*/  @P0 STG.E.U16 desc[UR24][R4.64], R3 ;  /* 0x0000000304000986 */ /* 0x0003e2000c101518 */
[----:B------:R-:W-:Y:S06]  /*2ef0*/  BAR.SYNC.DEFER_BLOCKING 0x0 ;  /* 0x0000000000007b1d */ /* 0x000fec0000010000 */
[----:B------:R-:W-:Y:S05]  /*2f00*/  @P1 BRA `(.L_x_13) ;  /* 0x00000000009c1947 */ /* 0x000fea0003800000 */
[----:B------:R-:W0:Y:S01]  /*2f10*/  S2UR UR5, SR_CgaCtaId ;  /* 0x00000000000579c3 */ /* 0x000e220000008800 */
[----:B------:R-:W-:Y:S01]  /*2f20*/  NOP ;  /* 0x0000000000007918 */ /* 0x000fe20000000000 */
[----:B------:R-:W-:Y:S01]  /*2f30*/  UMOV UR4, 0x50 ;  /* 0x0000005000047882 */ /* 0x000fe20000000000 */
[----:B------:R-:W-:Y:S02]  /*2f40*/  IMAD.U32 R0, RZ, RZ, UR10 ;  /* 0x0000000aff007e24 */ /* 0x000fe4000f8e00ff */
[----:B-1----:R-:W-:-:S03]  /*2f50*/  IMAD.MOV.U32 R3, RZ, RZ, 0x1 ;  /* 0x00000001ff037424 */ /* 0x002fc600078e00ff */
[----:B------:R-:W-:-:S04]  /*2f60*/  LOP3.LUT R0, R0, 0xffff, RZ, 0xc0, !PT ;  /* 0x0000ffff00007812 */ /* 0x000fc800078ec0ff */
[----:B------:R-:W-:-:S05]  /*2f70*/  SHF.R.U32.HI R0, RZ, 0x5, R0 ;  /* 0x00000005ff007819 */ /* 0x000fca0000011600 */
[----:B------:R-:W-:Y:S01]  /*2f80*/  VIADD R2, R0, 0x10 ;  /* 0x0000001000027836 */ /* 0x000fe20000000000 */
[----:B------:R-:W-:Y:S01]  /*2f90*/  SHF.L.U32 R0, R3, R0, RZ ;  /* 0x0000000003007219 */ /* 0x000fe200000006ff */
[----:B0-----:R-:W-:-:S03]  /*2fa0*/  ULEA UR6, UR5, UR4, 0x18 ;  /* 0x0000000405067291 */ /* 0x001fc6000f8ec0ff */
[----:B------:R-:W-:-:S04]  /*2fb0*/  SHF.L.U32 R3, R3, R2, RZ ;  /* 0x0000000203037219 */ /* 0x000fc800000006ff */
[----:B------:R-:W-:Y:S02]  /*2fc0*/  LOP3.LUT R0, R3, R0, RZ, 0xfc, !PT ;  /* 0x0000000003007212 */ /* 0x000fe400078efcff */
[----:B------:R-:W0:Y:S02]  /*2fd0*/  LDS R5, [UR6] ;  /* 0x00000006ff057984 */ /* 0x000e240008000800 */
[C---:B------:R-:W-:Y:S02]  /*2fe0*/  LOP3.LUT R2, R0.reuse, 0xffff, RZ, 0xc0, !PT ;  /* 0x0000ffff00027812 */ /* 0x040fe400078ec0ff */
[----:B0-----:R-:W-:-:S04]  /*2ff0*/  LOP3.LUT R3, R0, 0xffff, R5, 0x80, !PT ;  /* 0x0000ffff00037812 */ /* 0x001fc800078e8005 */
[----:B------:R-:W-:-:S13]  /*3000*/  ISETP.NE.AND P0, PT, R3, R2, PT ;  /* 0x000000020300720c */ /* 0x000fda0003f05270 */
[----:B------:R-:W-:Y:S05]  /*3010*/  @P0 BRA `(.L_x_14) ;  /* 0x0000000000500947 */ /* 0x000fea0003800000 */
[----:B------:R-:W-:Y:S02]  /*3020*/  SHF.R.U32.HI R5, RZ, 0x10, R5 ;  /* 0x00000010ff057819 */ /* 0x000fe40000011605 */
[----:B------:R-:W-:-:S04]  /*3030*/  SHF.R.U32.HI R2, RZ, 0x10, R0 ;  /* 0x00000010ff027819 */ /* 0x000fc80000011600 */
[----:B------:R-:W-:-:S04]  /*3040*/  LOP3.LUT R5, R5, R2, RZ, 0xc0, !PT ;  /* 0x0000000205057212 */ /* 0x000fc800078ec0ff */
[----:B------:R-:W-:-:S13]  /*3050*/  ISETP.NE.AND P0, PT, R5, R2, PT ;  /* 0x000000020500720c */ /* 0x000fda0003f05270 */
[----:B------:R-:W-:Y:S05]  /*3060*/  @P0 BRA `(.L_x_15) ;  /* 0x0000000000300947 */ /* 0x000fea0003800000 */
[----:B------:R-:W-:Y:S01]  /*3070*/  R2UR UR4, R0 ;  /* 0x00000000000472ca */ /* 0x000fe200000e0000 */
[----:B------:R-:W-:Y:S01]  /*3080*/  VOTEU.ANY UR5, UPT, PT ;  /* 0x0000000000057886 */ /* 0x000fe200038e0100 */
[----:B------:R-:W0:Y:S01]  /*3090*/  S2R R0, SR_LANEID ;  /* 0x0000000000007919 */ /* 0x000e220000000000 */
[----:B------:R-:W-:-:S10]  /*30a0*/  UFLO.U32 UR5, UR5 ;  /* 0x00000005000572bd */ /* 0x000fd400080e0000 */
[----:B------:R-:W-:-:S06]  /*30b0*/  ULOP3.LUT UR4, URZ, UR4, URZ, 0x33, !UPT ;  /* 0x00000004ff047292 */ /* 0x000fcc000f8e33ff */
[----:B------:R-:W-:-:S04]  /*30c0*/  IMAD.U32 R2, RZ, RZ, UR4 ;  /* 0x00000004ff027e24 */ /* 0x000fc8000f8e00ff */
[----:B------:R-:W1:Y:S02]  /*30d0*/  REDUX UR7, R2 ;  /* 0x00000000020773c4 */ /* 0x000e640000000000 */
[----:B------:R2:W-:Y:S01]  /*30e0*/  UTCATOMSWS.AND URZ, UR4 ;  /* 0x0000000400ff79e3 */ /* 0x0005e20008000000 */
[----:B0-----:R-:W-:Y:S01]  /*30f0*/  ISETP.EQ.U32.AND P0, PT, R0, UR5, PT ;  /* 0x0000000500007c0c */ /* 0x001fe2000bf02070 */
[----:B-1----:R-:W-:-:S12]  /*3100*/  IMAD.U32 R0, RZ, RZ, UR7 ;  /* 0x00000007ff007e24 */ /* 0x002fd8000f8e00ff */
[----:B------:R2:W-:Y:S01]  /*3110*/  @P0 ATOMS.AND RZ, [UR6], R0 ;  /* 0x00000000ffff098c */ /* 0x0005e2000a800006 */
[----:B------:R-:W-:Y:S05]  /*3120*/  BRA `(.L_x_13) ;  /* 0x0000000000147947 */ /* 0x000fea0003800000 */
.L_x_15:
[----:B------:R-:W-:-:S07]  /*3130*/  MOV R2, 0x3150 ;  /* 0x0000315000027802 */ /* 0x000fce0000000f00 */
[----:B------:R-:W-:Y:S05]  /*3140*/  CALL.REL.NOINC `($__internal_0_$__cuda_sm10x_tcgen05_guardrail_trap_col_being_dealloced_not_returned_by_alloc) ;  /* 0x00000000002c7944 */ /* 0x000fea0003c00000 */
[----:B------:R-:W-:Y:S05]  /*3150*/  BRA `(.L_x_13) ;  /* 0x0000000000087947 */ /* 0x000fea0003800000 */
.L_x_14:
[----:B------:R-:W-:-:S07]  /*3160*/  MOV R2, 0x3180 ;  /* 0x0000318000027802 */ /* 0x000fce0000000f00 */
[----:B------:R-:W-:Y:S05]  /*3170*/  CALL.REL.NOINC `($__internal_2_$__cuda_sm10x_tcgen05_guardrail_trap_unallocated_columns_being_dealloced) ;  /* 0x0000000000387944 */ /* 0x000fea0003c00000 */
.L_x_13:
[----:B------:R-:W-:Y:S01]  /*3180*/  NOP ;  /* 0x0000000000007918 */ /* 0x000fe20000000000 */
[----:B--2---:R-:W-:Y:S05]  /*3190*/  EXIT ;  /* 0x000000000000794d */ /* 0x004fea0003800000 */
.L_x_8:
[----:B------:R-:W0:Y:S02]  /*31a0*/  SYNCS.PHASECHK.TRANS64.TRYWAIT P3, [UR13], R54 ;  /* 0x00000036ff0075a7 */ /* 0x000e24000806110d */
[----:B0-----:R-:W-:Y:S05]  /*31b0*/  @!P3 BRA `(.L_x_8) ;  /* 0xfffffffc00f8b947 */ /* 0x001fea000383ffff */
[----:B------:R-:W-:Y:S05]  /*31c0*/  BRA `(.L_x_16) ;  /* 0xffffffec00f07947 */ /* 0x000fea000383ffff */
.L_x_12:
[----:B------:R-:W1:Y:S02]  /*31d0*/  SYNCS.PHASECHK.TRANS64.TRYWAIT P0, [UR13], R2 ;  /* 0x00000002ff0075a7 */ /* 0x000e64000800110d */
[----:B-1----:R-:W-:Y:S05]  /*31e0*/  @!P0 BRA `(.L_x_12) ;  /* 0xfffffffc00f88947 */ /* 0x002fea000383ffff */
[----:B------:R-:W-:Y:S05]  /*31f0*/  BRA `(.L_x_11) ;  /* 0xfffffff400f07947 */ /* 0x000fea000383ffff */
        .weak           $__internal_0_$__cuda_sm10x_tcgen05_guardrail_trap_col_being_dealloced_not_returned_by_alloc
        .type           $__internal_0_$__cuda_sm10x_tcgen05_guardrail_trap_col_being_dealloced_not_returned_by_alloc,@function
        .size           $__internal_0_$__cuda_sm10x_tcgen05_guardrail_trap_col_being_dealloced_not_returned_by_alloc,($__internal_1_$__cuda_sm10x_tcgen05_guardrail_trap_phase_invalid_during_alloc - $__internal_0_$__cuda_sm10x_tcgen05_guardrail_trap_col_being_dealloced_not_returned_by_alloc)
$__internal_0_$__cuda_sm10x_tcgen05_guardrail_trap_col_being_dealloced_not_returned_by_alloc:
[----:B------:R-:W-:Y:S05]  /*3200*/  BPT.TRAP 0x1 ;  /* 0x000000040000795c */ /* 0x000fea0000300000 */
[----:B------:R-:W-:-:S04]  /*3210*/  IMAD.MOV.U32 R3, RZ, RZ, 0x0 ;  /* 0x00000000ff037424 */ /* 0x000fc800078e00ff */
[----:B------:R-:W-:Y:S05]  /*3220*/  RET.REL.NODEC R2 `(matmul_kernel) ;  /* 0xffffffcc02747950 */ /* 0x000fea0003c3ffff */
        .weak           $__internal_1_$__cuda_sm10x_tcgen05_guardrail_trap_phase_invalid_during_alloc
        .type           $__internal_1_$__cuda_sm10x_tcgen05_guardrail_trap_phase_invalid_during_alloc,@function
        .size           $__internal_1_$__cuda_sm10x_tcgen05_guardrail_trap_phase_invalid_during_alloc,($__internal_2_$__cuda_sm10x_tcgen05_guardrail_trap_unallocated_columns_being_dealloced - $__internal_1_$__cuda_sm10x_tcgen05_guardrail_trap_phase_invalid_during_alloc)
$__internal_1_$__cuda_sm10x_tcgen05_guardrail_trap_phase_invalid_during_alloc:
[----:B------:R-:W-:Y:S05]  /*3230*/  BPT.TRAP 0x1 ;  /* 0x000000040000795c */ /* 0x000fea0000300000 */
[----:B------:R-:W-:-:S04]  /*3240*/  IMAD.MOV.U32 R3, RZ, RZ, 0x0 ;  /* 0x00000000ff037424 */ /* 0x000fc800078e00ff */
[----:B------:R-:W-:Y:S05]  /*3250*/  RET.REL.NODEC R2 `(matmul_kernel) ;  /* 0xffffffcc02687950 */ /* 0x000fea0003c3ffff */
        .weak           $__internal_2_$__cuda_sm10x_tcgen05_guardrail_trap_unallocated_columns_being_dealloced
        .type           $__internal_2_$__cuda_sm10x_tcgen05_guardrail_trap_unallocated_columns_being_dealloced,@function
        .size           $__internal_2_$__cuda_sm10x_tcgen05_guardrail_trap_unallocated_columns_being_dealloced,(.L_x_20 - $__internal_2_$__cuda_sm10x_tcgen05_guardrail_trap_unallocated_columns_being_dealloced)
$__internal_2_$__cuda_sm10x_tcgen05_guardrail_trap_unallocated_columns_being_dealloced:
[----:B------:R-:W-:Y:S05]  /*3260*/  BPT.TRAP 0x1 ;  /* 0x000000040000795c */ /* 0x000fea0000300000 */
[----:B------:R-:W-:-:S04]  /*3270*/  IMAD.MOV.U32 R3, RZ, RZ, 0x0 ;  /* 0x00000000ff037424 */ /* 0x000fc800078e00ff */
[----:B------:R-:W-:Y:S05]  /*3280*/  RET.REL.NODEC R2 `(matmul_kernel) ;  /* 0xffffffcc025c7950 */ /* 0x000fea0003c3ffff */
.L_x_17:
[----:B------:R-:W-:-:S00]  /*3290*/  BRA `(.L_x_17) ;  /* 0xfffffffc00fc7947 */ /* 0x000fc0000383ffff */
[----:B------:R-:W-:-:S00]  /*32a0*/  NOP ;  /* 0x0000000000007918 */ /* 0x000fc00000000000 */
        /* <DEDUP_REMOVED lines=13> */
.L_x_20:


//--------------------- .nv.shared.matmul_kernel  --------------------------
	.section	.nv.shared.matmul_kernel,"aw",@nobits
	.sectionflags	@""
	.align	16
	.zero		1024


//--------------------- .nv.shared.reserved.0     --------------------------
	.section	.nv.shared.reserved.0,"aw",@nobits
	.align	8
	.weak		__nv_reservedSMEM_offset_0_alias
	.size		__nv_reservedSMEM_offset_0_alias, 0, 64
	.other		__nv_reservedSMEM_offset_0_alias,@"STO_CUDA_RESERVED_SHARED STV_DEFAULT"
__nv_reservedSMEM_offset_0_alias:
	.zero		0
.nv.shared.reserved.0:
	.zero		64
	.weak		__nv_reservedSMEM_allocation_phase
	.type		__nv_reservedSMEM_allocation_phase,@object
	.size		__nv_reservedSMEM_allocation_phase,(.L_0 - __nv_reservedSMEM_allocation_phase)
__nv_reservedSMEM_allocation_phase:
	.zero		1
.L_0:
	.zero		7
	.weak		__nv_reservedSMEM_devtool_atexit_pc
	.type		__nv_reservedSMEM_devtool_atexit_pc,@object
	.size		__nv_reservedSMEM_devtool_atexit_pc,(__nv_reservedSMEM_allocation_mask - __nv_reservedSMEM_devtool_atexit_pc)
__nv_reservedSMEM_devtool_atexit_pc:
	.zero		8
	.weak		__nv_reservedSMEM_allocation_mask
	.type		__nv_reservedSMEM_allocation_mask,@object
	.size		__nv_reservedSMEM_allocation_mask,(.L_2 - __nv_reservedSMEM_allocation_mask)
__nv_reservedSMEM_allocation_mask:
	.zero		4
.L_2:


//--------------------- .nv.constant0.matmul_kernel --------------------------
	.section	.nv.constant0.matmul_kernel,"a",@progbits
	.sectionflags	@""
	.align	4
.nv.constant0.matmul_kernel:
	.zero		976


//--------------------- SYMBOLS --------------------------

	.type		.nv.reservedSmem.offset0,@object
	.size		.nv.reservedSmem.offset0,0x4
	.type		.nv.reservedSmem.cap,@object
	.size		.nv.reservedSmem.cap,0x4
